	.target	sm_90a

	.elftype	@"ET_EXEC"


//--------------------- .note.nv.tkinfo           --------------------------
	.section	.note.nv.tkinfo,"",@"SHT_NOTE"
	.sectionflags	@"SHF_NOTE_NV_TKINFO"
	.tkinfo
        /*0018*/ 	.word	0x00000002
        /*0030*/ 	.string	""
        /*0030*/ 	.string	"ptxas"
        /*0030*/ 	.string	"Cuda compilation tools, release 13.0, V13.0.88"
        /*0030*/ 	.string	"Build cuda_13.0.r13.0/compiler.36424714_0"
        /*0030*/ 	.string	"-arch sm_90a -m 64 "



//--------------------- .note.nv.cuinfo           --------------------------
	.section	.note.nv.cuinfo,"",@"SHT_NOTE"
	.sectionflags	@"SHF_NOTE_NV_CUINFO"
        /*0018*/ 	.short	0x0002
        /*001a*/ 	.short	0x005a
        /*001c*/ 	.short	0x0082
	.zero		2


//--------------------- .nv.info                  --------------------------
	.section	.nv.info,"",@"SHT_CUDA_INFO"
	.align	4


	//----- nvinfo : EIATTR_REGCOUNT
	.align		4
        /*0000*/ 	.byte	0x04, 0x2f
        /*0002*/ 	.short	(.L_15 - .L_14)
	.align		4
.L_14:
        /*0004*/ 	.word	index@(_ZN7cutlass13device_kernelINS_4gemm6kernel13GemmUniversalIN4cute5tupleIJiiiiEEENS1_10collective13CollectiveMmaINS1_34MainloopSm90TmaGmmaWarpSpecializedILi6ENS5_IJNS4_1CILi1EEENSA_ILi2EEESB_EEENS1_35KernelTmaWarpSpecializedCooperativeEEENS5_IJNSA_ILi128EEESG_NSA_ILi64EEEEEENS_6half_tENS5_IJlSB_lEEESJ_SK_NS4_8TiledMMAINS4_8MMA_AtomIJNS4_4SM904GMMA26MMA_64x128x16_F32F16F16_SSILNSO_5MajorE0ELSQ_0ELNSO_7ScaleInE1ELSR_1EEEEEENS4_6LayoutINS5_IJSC_SB_SB_EEENS5_IJSB_NSA_ILi0EEESW_EEEEENS5_IJNS4_10UnderscoreESZ_SZ_EEEEENS4_23SM90_TMA_LOAD_MULTICASTENS4_14ComposedLayoutINS4_7SwizzleILi3ELi4ELi3EEENS4_18smem_ptr_flag_bitsILi16EEENSU_INS5_IJNSA_ILi8EEESH_EEENS5_IJSH_SB_EEEEEEEvNS4_8identityENS4_13SM90_TMA_LOADES1C_vS1D_EENS_8epilogue10collective6detail29Sm90TmaWarpSpecializedAdapterINS1H_15DefaultEpilogueISJ_SK_SK_NS1G_6thread17LinearCombinationISJ_Li1EffLNS1L_9ScaleType4KindE0ELNS_15FloatRoundStyleE2ESJ_EENS1_15EpilogueDefaultEEEEEvvEEEEvNT_6ParamsE)
        /*0008*/ 	.word	0x000000a8


	//----- nvinfo : EIATTR_FRAME_SIZE
	.align		4
.L_15:
        /*000c*/ 	.byte	0x04, 0x11
        /*000e*/ 	.short	(.L_17 - .L_16)
	.align		4
.L_16:
        /*0010*/ 	.word	index@(_ZN7cutlass13device_kernelINS_4gemm6kernel13GemmUniversalIN4cute5tupleIJiiiiEEENS1_10collective13CollectiveMmaINS1_34MainloopSm90TmaGmmaWarpSpecializedILi6ENS5_IJNS4_1CILi1EEENSA_ILi2EEESB_EEENS1_35KernelTmaWarpSpecializedCooperativeEEENS5_IJNSA_ILi128EEESG_NSA_ILi64EEEEEENS_6half_tENS5_IJlSB_lEEESJ_SK_NS4_8TiledMMAINS4_8MMA_AtomIJNS4_4SM904GMMA26MMA_64x128x16_F32F16F16_SSILNSO_5MajorE0ELSQ_0ELNSO_7ScaleInE1ELSR_1EEEEEENS4_6LayoutINS5_IJSC_SB_SB_EEENS5_IJSB_NSA_ILi0EEESW_EEEEENS5_IJNS4_10UnderscoreESZ_SZ_EEEEENS4_23SM90_TMA_LOAD_MULTICASTENS4_14ComposedLayoutINS4_7SwizzleILi3ELi4ELi3EEENS4_18smem_ptr_flag_bitsILi16EEENSU_INS5_IJNSA_ILi8EEESH_EEENS5_IJSH_SB_EEEEEEEvNS4_8identityENS4_13SM90_TMA_LOADES1C_vS1D_EENS_8epilogue10collective6detail29Sm90TmaWarpSpecializedAdapterINS1H_15DefaultEpilogueISJ_SK_SK_NS1G_6thread17LinearCombinationISJ_Li1EffLNS1L_9ScaleType4KindE0ELNS_15FloatRoundStyleE2ESJ_EENS1_15EpilogueDefaultEEEEEvvEEEEvNT_6ParamsE)
        /*0014*/ 	.word	0x00000000


	//----- nvinfo : EIATTR_MIN_STACK_SIZE
	.align		4
.L_17:
        /*0018*/ 	.byte	0x04, 0x12
        /*001a*/ 	.short	(.L_19 - .L_18)
	.align		4
.L_18:
        /*001c*/ 	.word	index@(_ZN7cutlass13device_kernelINS_4gemm6kernel13GemmUniversalIN4cute5tupleIJiiiiEEENS1_10collective13CollectiveMmaINS1_34MainloopSm90TmaGmmaWarpSpecializedILi6ENS5_IJNS4_1CILi1EEENSA_ILi2EEESB_EEENS1_35KernelTmaWarpSpecializedCooperativeEEENS5_IJNSA_ILi128EEESG_NSA_ILi64EEEEEENS_6half_tENS5_IJlSB_lEEESJ_SK_NS4_8TiledMMAINS4_8MMA_AtomIJNS4_4SM904GMMA26MMA_64x128x16_F32F16F16_SSILNSO_5MajorE0ELSQ_0ELNSO_7ScaleInE1ELSR_1EEEEEENS4_6LayoutINS5_IJSC_SB_SB_EEENS5_IJSB_NSA_ILi0EEESW_EEEEENS5_IJNS4_10UnderscoreESZ_SZ_EEEEENS4_23SM90_TMA_LOAD_MULTICASTENS4_14ComposedLayoutINS4_7SwizzleILi3ELi4ELi3EEENS4_18smem_ptr_flag_bitsILi16EEENSU_INS5_IJNSA_ILi8EEESH_EEENS5_IJSH_SB_EEEEEEEvNS4_8identityENS4_13SM90_TMA_LOADES1C_vS1D_EENS_8epilogue10collective6detail29Sm90TmaWarpSpecializedAdapterINS1H_15DefaultEpilogueISJ_SK_SK_NS1G_6thread17LinearCombinationISJ_Li1EffLNS1L_9ScaleType4KindE0ELNS_15FloatRoundStyleE2ESJ_EENS1_15EpilogueDefaultEEEEEvvEEEEvNT_6ParamsE)
        /*0020*/ 	.word	0x00000000
.L_19:


//--------------------- .nv.compat                --------------------------
	.section	.nv.compat,"",@"SHT_CUDA_COMPAT_INFO"
	.align	4
        /*0000*/ 	.byte	0x02, 0x09, 0x01, 0x00, 0x02, 0x02, 0x04, 0x00, 0x02, 0x05, 0x05, 0x00, 0x03, 0x07, 0x01, 0x01
        /*0010*/ 	.byte	0x02, 0x03, 0x01, 0x00, 0x02, 0x06, 0x01, 0x00, 0x04, 0x0b, 0x08, 0x00, 0x00, 0x00, 0x00, 0x00
        /*0020*/ 	.byte	0x00, 0x00, 0x00, 0x00


//--------------------- .nv.info._ZN7cutlass13device_kernelINS_4gemm6kernel13GemmUniversalIN4cute5tupleIJiiiiEEENS1_10collective13CollectiveMmaINS1_34MainloopSm90TmaGmmaWarpSpecializedILi6ENS5_IJNS4_1CILi1EEENSA_ILi2EEESB_EEENS1_35KernelTmaWarpSpecializedCooperativeEEENS5_IJNSA_ILi128EEESG_NSA_ILi64EEEEEENS_6half_tENS5_IJlSB_lEEESJ_SK_NS4_8TiledMMAINS4_8MMA_AtomIJNS4_4SM904GMMA26MMA_64x128x16_F32F16F16_SSILNSO_5MajorE0ELSQ_0ELNSO_7ScaleInE1ELSR_1EEEEEENS4_6LayoutINS5_IJSC_SB_SB_EEENS5_IJSB_NSA_ILi0EEESW_EEEEENS5_IJNS4_10UnderscoreESZ_SZ_EEEEENS4_23SM90_TMA_LOAD_MULTICASTENS4_14ComposedLayoutINS4_7SwizzleILi3ELi4ELi3EEENS4_18smem_ptr_flag_bitsILi16EEENSU_INS5_IJNSA_ILi8EEESH_EEENS5_IJSH_SB_EEEEEEEvNS4_8identityENS4_13SM90_TMA_LOADES1C_vS1D_EENS_8epilogue10collective6detail29Sm90TmaWarpSpecializedAdapterINS1H_15DefaultEpilogueISJ_SK_SK_NS1G_6thread17LinearCombinationISJ_Li1EffLNS1L_9ScaleType4KindE0ELNS_15FloatRoundStyleE2ESJ_EENS1_15EpilogueDefaultEEEEEvvEEEEvNT_6ParamsE --------------------------
	.section	.nv.info._ZN7cutlass13device_kernelINS_4gemm6kernel13GemmUniversalIN4cute5tupleIJiiiiEEENS1_10collective13CollectiveMmaINS1_34MainloopSm90TmaGmmaWarpSpecializedILi6ENS5_IJNS4_1CILi1EEENSA_ILi2EEESB_EEENS1_35KernelTmaWarpSpecializedCooperativeEEENS5_IJNSA_ILi128EEESG_NSA_ILi64EEEEEENS_6half_tENS5_IJlSB_lEEESJ_SK_NS4_8TiledMMAINS4_8MMA_AtomIJNS4_4SM904GMMA26MMA_64x128x16_F32F16F16_SSILNSO_5MajorE0ELSQ_0ELNSO_7ScaleInE1ELSR_1EEEEEENS4_6LayoutINS5_IJSC_SB_SB_EEENS5_IJSB_NSA_ILi0EEESW_EEEEENS5_IJNS4_10UnderscoreESZ_SZ_EEEEENS4_23SM90_TMA_LOAD_MULTICASTENS4_14ComposedLayoutINS4_7SwizzleILi3ELi4ELi3EEENS4_18smem_ptr_flag_bitsILi16EEENSU_INS5_IJNSA_ILi8EEESH_EEENS5_IJSH_SB_EEEEEEEvNS4_8identityENS4_13SM90_TMA_LOADES1C_vS1D_EENS_8epilogue10collective6detail29Sm90TmaWarpSpecializedAdapterINS1H_15DefaultEpilogueISJ_SK_SK_NS1G_6thread17LinearCombinationISJ_Li1EffLNS1L_9ScaleType4KindE0ELNS_15FloatRoundStyleE2ESJ_EENS1_15EpilogueDefaultEEEEEvvEEEEvNT_6ParamsE,"",@"SHT_CUDA_INFO"
	.sectionflags	@""
	.align	4


	//----- nvinfo : EIATTR_CUDA_API_VERSION
	.align		4
        /*0000*/ 	.byte	0x04, 0x37
        /*0002*/ 	.short	(.L_21 - .L_20)
.L_20:
        /*0004*/ 	.word	0x00000082


	//----- nvinfo : EIATTR_KPARAM_INFO
	.align		4
.L_21:
        /*0008*/ 	.byte	0x04, 0x17
        /*000a*/ 	.short	(.L_23 - .L_22)
.L_22:
        /*000c*/ 	.word	0x00000000
        /*0010*/ 	.short	0x0000
        /*0012*/ 	.short	0x0070
        /*0014*/ 	.byte	0x00, 0xf0, 0x01, 0x10


	//----- nvinfo : EIATTR_SPARSE_MMA_MASK
	.align		4
.L_23:
        /*0018*/ 	.byte	0x03, 0x50
        /*001a*/ 	.short	0x0000


	//----- nvinfo : EIATTR_MAXREG_COUNT
	.align		4
        /*001c*/ 	.byte	0x03, 0x1b
        /*001e*/ 	.short	0x00a8


	//----- nvinfo : EIATTR_NUM_BARRIERS
	.align		4
        /*0020*/ 	.byte	0x02, 0x4c
        /*0022*/ 	.byte	0x01
	.zero		1


	//----- nvinfo : EIATTR_EXTERNS
	.align		4
        /*0024*/ 	.byte	0x04, 0x0f
        /*0026*/ 	.short	(.L_25 - .L_24)


	//   ....[0]....
	.align		4
.L_24:
        /*0028*/ 	.word	index@(__assertfail)


	//----- nvinfo : EIATTR_MERCURY_ISA_VERSION
	.align		4
.L_25:
        /*002c*/ 	.byte	0x03, 0x5f
        /*002e*/ 	.short	0x0101


	//----- nvinfo : EIATTR_INT_WARP_WIDE_INSTR_OFFSETS
	.align		4
        /*0030*/ 	.byte	0x04, 0x31
        /*0032*/ 	.short	(.L_27 - .L_26)


	//   ....[0]....
.L_26:
        /*0034*/ 	.word	0x00000470


	//   ....[1]....
        /*0038*/ 	.word	0x00000490


	//   ....[2]....
        /*003c*/ 	.word	0x00000660


	//   ....[3]....
        /*0040*/ 	.word	0x00001ed0


	//----- nvinfo : EIATTR_COOP_GROUP_MASK_REGIDS
	.align		4
.L_27:
        /*0044*/ 	.byte	0x04, 0x29
        /*0046*/ 	.short	(.L_29 - .L_28)


	//   ....[0]....
.L_28:
        /*0048*/ 	.word	0xffffffff


	//   ....[1]....
        /*004c*/ 	.word	0xffffffff


	//   ....[2]....
        /*0050*/ 	.word	0xffffffff


	//   ....[3]....
        /*0054*/ 	.word	0xffffffff


	//   ....[4]....
        /*0058*/ 	.word	0xffffffff


	//   ....[5]....
        /*005c*/ 	.word	0xffffffff


	//----- nvinfo : EIATTR_COOP_GROUP_INSTR_OFFSETS
	.align		4
.L_29:
        /*0060*/ 	.byte	0x04, 0x28
        /*0062*/ 	.short	(.L_31 - .L_30)


	//   ....[0]....
.L_30:
        /*0064*/ 	.word	0x00000060


	//   ....[1]....
        /*0068*/ 	.word	0x00000070


	//   ....[2]....
        /*006c*/ 	.word	0x00000130


	//   ....[3]....
        /*0070*/ 	.word	0x00000310


	//   ....[4]....
        /*0074*/ 	.word	0x000007d0


	//   ....[5]....
        /*0078*/ 	.word	0x00001450


	//----- nvinfo : EIATTR_REG_RECONFIG
	.align		4
.L_31:
        /*007c*/ 	.byte	0x01, 0x54
	.zero		2


	//----- nvinfo : EIATTR_SYSCALL_OFFSETS
	.align		4
        /*0080*/ 	.byte	0x04, 0x46
        /*0082*/ 	.short	(.L_33 - .L_32)


	//   ....[0]....
.L_32:
        /*0084*/ 	.word	0x00001640


	//----- nvinfo : EIATTR_MBARRIER_INSTR_OFFSETS
	.align		4
.L_33:
        /*0088*/ 	.byte	0x04, 0x39
        /*008a*/ 	.short	(.L_35 - .L_34)


	//   ....[0]....
.L_34:
        /*008c*/ 	.word	0x00000230
        /*0090*/ 	.word	0x000000ff
        /*0094*/ 	.word	0x00000000
        /*0098*/ 	.short	0x0100
        /*009a*/ 	.byte	0x08
	.zero		1


	//   ....[1]....
        /*009c*/ 	.word	0x00000240
        /*00a0*/ 	.word	0x000000ff
        /*00a4*/ 	.word	0x00000030
        /*00a8*/ 	.short	0x0100
        /*00aa*/ 	.byte	0x08
	.zero		1


	//   ....[2]....
        /*00ac*/ 	.word	0x00000250
        /*00b0*/ 	.word	0x000000ff
        /*00b4*/ 	.word	0x00000008
        /*00b8*/ 	.short	0x0100
        /*00ba*/ 	.byte	0x08
	.zero		1


	//   ....[3]....
        /*00bc*/ 	.word	0x00000260
        /*00c0*/ 	.word	0x000000ff
        /*00c4*/ 	.word	0x00000038
        /*00c8*/ 	.short	0x0100
        /*00ca*/ 	.byte	0x08
	.zero		1


	//   ....[4]....
        /*00cc*/ 	.word	0x00000270
        /*00d0*/ 	.word	0x000000ff
        /*00d4*/ 	.word	0x00000010
        /*00d8*/ 	.short	0x0100
        /*00da*/ 	.byte	0x08
	.zero		1


	//   ....[5]....
        /*00dc*/ 	.word	0x00000280
        /*00e0*/ 	.word	0x000000ff
        /*00e4*/ 	.word	0x00000040
        /*00e8*/ 	.short	0x0100
        /*00ea*/ 	.byte	0x08
	.zero		1


	//   ....[6]....
        /*00ec*/ 	.word	0x00000290
        /*00f0*/ 	.word	0x000000ff
        /*00f4*/ 	.word	0x00000018
        /*00f8*/ 	.short	0x0100
        /*00fa*/ 	.byte	0x08
	.zero		1


	//   ....[7]....
        /*00fc*/ 	.word	0x000002a0
        /*0100*/ 	.word	0x000000ff
        /*0104*/ 	.word	0x00000048
        /*0108*/ 	.short	0x0100
        /*010a*/ 	.byte	0x08
	.zero		1


	//   ....[8]....
        /*010c*/ 	.word	0x000002b0
        /*0110*/ 	.word	0x000000ff
        /*0114*/ 	.word	0x00000020
        /*0118*/ 	.short	0x0100
        /*011a*/ 	.byte	0x08
	.zero		1


	//   ....[9]....
        /*011c*/ 	.word	0x000002c0
        /*0120*/ 	.word	0x000000ff
        /*0124*/ 	.word	0x00000050
        /*0128*/ 	.short	0x0100
        /*012a*/ 	.byte	0x08
	.zero		1


	//   ....[10]....
        /*012c*/ 	.word	0x000002d0
        /*0130*/ 	.word	0x000000ff
        /*0134*/ 	.word	0x00000028
        /*0138*/ 	.short	0x0100
        /*013a*/ 	.byte	0x08
	.zero		1


	//   ....[11]....
        /*013c*/ 	.word	0x000002e0
        /*0140*/ 	.word	0x000000ff
        /*0144*/ 	.word	0x00000058
        /*0148*/ 	.short	0x0100
        /*014a*/ 	.byte	0x08
	.zero		1


	//   ....[12]....
        /*014c*/ 	.word	0x00000700
        /*0150*/ 	.word	0x000000ff
        /*0154*/ 	.word	0x00000070
        /*0158*/ 	.short	0x0100
        /*015a*/ 	.byte	0x06
	.zero		1


	//   ....[13]....
        /*015c*/ 	.word	0x00000780
        /*0160*/ 	.word	0x000000ff
        /*0164*/ 	.word	0x00000078
        /*0168*/ 	.short	0x0100
        /*016a*/ 	.byte	0x06
	.zero		1


	//   ....[14]....
        /*016c*/ 	.word	0x00001700
        /*0170*/ 	.word	0x00000003
        /*0174*/ 	.word	0x00000000
        /*0178*/ 	.short	0x010a
        /*017a*/ 	.byte	0x3f
	.zero		1


	//   ....[15]....
        /*017c*/ 	.word	0x00001760
        /*0180*/ 	.word	0x00000003
        /*0184*/ 	.word	0x00000000
        /*0188*/ 	.short	0x010a
        /*018a*/ 	.byte	0x3f
	.zero		1


	//   ....[16]....
        /*018c*/ 	.word	0x00001ae0
        /*0190*/ 	.word	0x00000005
        /*0194*/ 	.word	0x00000000
        /*0198*/ 	.short	0x010a
        /*019a*/ 	.byte	0x3f
	.zero		1


	//   ....[17]....
        /*019c*/ 	.word	0x00001b20
        /*01a0*/ 	.word	0x00000005
        /*01a4*/ 	.word	0x00000000
        /*01a8*/ 	.short	0x010a
        /*01aa*/ 	.byte	0x3f
	.zero		1


	//   ....[18]....
        /*01ac*/ 	.word	0x00001d80
        /*01b0*/ 	.word	0x00000004
        /*01b4*/ 	.word	0x00000000
        /*01b8*/ 	.short	0x0101
        /*01ba*/ 	.byte	0x3f
	.zero		1


	//   ....[19]....
        /*01bc*/ 	.word	0x00001f70
        /*01c0*/ 	.word	0x00000000
        /*01c4*/ 	.word	0x00000000
        /*01c8*/ 	.short	0x0101
        /*01ca*/ 	.byte	0x3f
	.zero		1


	//   ....[20]....
        /*01cc*/ 	.word	0x00007030
        /*01d0*/ 	.word	0x00000017
        /*01d4*/ 	.word	0x00000030
        /*01d8*/ 	.short	0x010a
        /*01da*/ 	.byte	0x3f
	.zero		1


	//   ....[21]....
        /*01dc*/ 	.word	0x000073c0
        /*01e0*/ 	.word	0x00000006
        /*01e4*/ 	.word	0x00000078
        /*01e8*/ 	.short	0x0101
        /*01ea*/ 	.byte	0x3f
	.zero		1


	//   ....[22]....
        /*01ec*/ 	.word	0x00007b00
        /*01f0*/ 	.word	0x00000007
        /*01f4*/ 	.word	0x00000000
        /*01f8*/ 	.short	0x010a
        /*01fa*/ 	.byte	0x3f
	.zero		1


	//   ....[23]....
        /*01fc*/ 	.word	0x00007b80
        /*0200*/ 	.word	0x00000006
        /*0204*/ 	.word	0x00000000
        /*0208*/ 	.short	0x010a
        /*020a*/ 	.byte	0x3f
	.zero		1


	//   ....[24]....
        /*020c*/ 	.word	0x00007c10
        /*0210*/ 	.word	0x00000007
        /*0214*/ 	.word	0x00000000
        /*0218*/ 	.short	0x010a
        /*021a*/ 	.byte	0x3f
	.zero		1


	//   ....[25]....
        /*021c*/ 	.word	0x00007ca0
        /*0220*/ 	.word	0x00000006
        /*0224*/ 	.word	0x00000000
        /*0228*/ 	.short	0x010a
        /*022a*/ 	.byte	0x3f
	.zero		1


	//   ....[26]....
        /*022c*/ 	.word	0x00007d30
        /*0230*/ 	.word	0x00000007
        /*0234*/ 	.word	0x00000000
        /*0238*/ 	.short	0x010a
        /*023a*/ 	.byte	0x3f
	.zero		1


	//   ....[27]....
        /*023c*/ 	.word	0x00007dc0
        /*0240*/ 	.word	0x00000005
        /*0244*/ 	.word	0x00000000
        /*0248*/ 	.short	0x010a
        /*024a*/ 	.byte	0x3f
	.zero		1


	//   ....[28]....
        /*024c*/ 	.word	0x00007e20
        /*0250*/ 	.word	0x00000003
        /*0254*/ 	.word	0x00000000
        /*0258*/ 	.short	0x010a
        /*025a*/ 	.byte	0x3f
	.zero		1


	//   ....[29]....
        /*025c*/ 	.word	0x00007e70
        /*0260*/ 	.word	0x00000005
        /*0264*/ 	.word	0x00000000
        /*0268*/ 	.short	0x010a
        /*026a*/ 	.byte	0x3f
	.zero		1


	//   ....[30]....
        /*026c*/ 	.word	0x00007f40
        /*0270*/ 	.word	0x00000017
        /*0274*/ 	.word	0x00000030
        /*0278*/ 	.short	0x010a
        /*027a*/ 	.byte	0x3f
	.zero		1


	//   ....[31]....
        /*027c*/ 	.word	0x00008010
        /*0280*/ 	.word	0x00000007
        /*0284*/ 	.word	0x00000000
        /*0288*/ 	.short	0x010a
        /*028a*/ 	.byte	0x3f
	.zero		1


	//   ....[32]....
        /*028c*/ 	.word	0x00008060
        /*0290*/ 	.word	0x00000006
        /*0294*/ 	.word	0x00000000
        /*0298*/ 	.short	0x010a
        /*029a*/ 	.byte	0x3f
	.zero		1


	//   ....[33]....
        /*029c*/ 	.word	0x000080b0
        /*02a0*/ 	.word	0x00000007
        /*02a4*/ 	.word	0x00000000
        /*02a8*/ 	.short	0x010a
        /*02aa*/ 	.byte	0x3f
	.zero		1


	//   ....[34]....
        /*02ac*/ 	.word	0x00008100
        /*02b0*/ 	.word	0x00000006
        /*02b4*/ 	.word	0x00000000
        /*02b8*/ 	.short	0x010a
        /*02ba*/ 	.byte	0x3f
	.zero		1


	//   ....[35]....
        /*02bc*/ 	.word	0x00008150
        /*02c0*/ 	.word	0x00000007
        /*02c4*/ 	.word	0x00000000
        /*02c8*/ 	.short	0x010a
        /*02ca*/ 	.byte	0x3f
	.zero		1


	//----- nvinfo : EIATTR_NUM_MBARRIERS
	.align		4
.L_35:
        /*02cc*/ 	.byte	0x03, 0x38
        /*02ce*/ 	.short	0x000e


	//----- nvinfo : EIATTR_EXIT_INSTR_OFFSETS
	.align		4
        /*02d0*/ 	.byte	0x04, 0x1c
        /*02d2*/ 	.short	(.L_37 - .L_36)


	//   ....[0]....
.L_36:
        /*02d4*/ 	.word	0x000009a0


	//   ....[1]....
        /*02d8*/ 	.word	0x000011b0


	//   ....[2]....
        /*02dc*/ 	.word	0x000067c0


	//   ....[3]....
        /*02e0*/ 	.word	0x00006d20


	//   ....[4]....
        /*02e4*/ 	.word	0x00007e10


	//----- nvinfo : EIATTR_MAX_THREADS
	.align		4
.L_37:
        /*02e8*/ 	.byte	0x04, 0x05
        /*02ea*/ 	.short	(.L_39 - .L_38)
.L_38:
        /*02ec*/ 	.word	0x00000180
        /*02f0*/ 	.word	0x00000001
        /*02f4*/ 	.word	0x00000001


	//----- nvinfo : EIATTR_CRS_STACK_SIZE
	.align		4
.L_39:
        /*02f8*/ 	.byte	0x04, 0x1e
        /*02fa*/ 	.short	(.L_41 - .L_40)
.L_40:
        /*02fc*/ 	.word	0x00000000


	//----- nvinfo : EIATTR_CBANK_PARAM_SIZE
	.align		4
.L_41:
        /*0300*/ 	.byte	0x03, 0x19
        /*0302*/ 	.short	0x0470


	//----- nvinfo : EIATTR_PARAM_CBANK
	.align		4
        /*0304*/ 	.byte	0x04, 0x0a
        /*0306*/ 	.short	(.L_43 - .L_42)
	.align		4
.L_42:
        /*0308*/ 	.word	index@(.nv.constant0._ZN7cutlass13device_kernelINS_4gemm6kernel13GemmUniversalIN4cute5tupleIJiiiiEEENS1_10collective13CollectiveMmaINS1_34MainloopSm90TmaGmmaWarpSpecializedILi6ENS5_IJNS4_1CILi1EEENSA_ILi2EEESB_EEENS1_35KernelTmaWarpSpecializedCooperativeEEENS5_IJNSA_ILi128EEESG_NSA_ILi64EEEEEENS_6half_tENS5_IJlSB_lEEESJ_SK_NS4_8TiledMMAINS4_8MMA_AtomIJNS4_4SM904GMMA26MMA_64x128x16_F32F16F16_SSILNSO_5MajorE0ELSQ_0ELNSO_7ScaleInE1ELSR_1EEEEEENS4_6LayoutINS5_IJSC_SB_SB_EEENS5_IJSB_NSA_ILi0EEESW_EEEEENS5_IJNS4_10UnderscoreESZ_SZ_EEEEENS4_23SM90_TMA_LOAD_MULTICASTENS4_14ComposedLayoutINS4_7SwizzleILi3ELi4ELi3EEENS4_18smem_ptr_flag_bitsILi16EEENSU_INS5_IJNSA_ILi8EEESH_EEENS5_IJSH_SB_EEEEEEEvNS4_8identityENS4_13SM90_TMA_LOADES1C_vS1D_EENS_8epilogue10collective6detail29Sm90TmaWarpSpecializedAdapterINS1H_15DefaultEpilogueISJ_SK_SK_NS1G_6thread17LinearCombinationISJ_Li1EffLNS1L_9ScaleType4KindE0ELNS_15FloatRoundStyleE2ESJ_EENS1_15EpilogueDefaultEEEEEvvEEEEvNT_6ParamsE)
        /*030c*/ 	.short	0x0210
        /*030e*/ 	.short	0x0470


	//----- nvinfo : EIATTR_SW_WAR
	.align		4
.L_43:
        /*0310*/ 	.byte	0x04, 0x36
        /*0312*/ 	.short	(.L_45 - .L_44)
.L_44:
        /*0314*/ 	.word	0x00000008
.L_45:


//--------------------- .nv.callgraph             --------------------------
	.section	.nv.callgraph,"",@"SHT_CUDA_CALLGRAPH"
	.align	4
	.sectionentsize	8
	.align		4
        /*0000*/ 	.word	0x00000000
	.align		4
        /*0004*/ 	.word	0xffffffff
	.align		4
        /*0008*/ 	.word	index@(_ZN7cutlass13device_kernelINS_4gemm6kernel13GemmUniversalIN4cute5tupleIJiiiiEEENS1_10collective13CollectiveMmaINS1_34MainloopSm90TmaGmmaWarpSpecializedILi6ENS5_IJNS4_1CILi1EEENSA_ILi2EEESB_EEENS1_35KernelTmaWarpSpecializedCooperativeEEENS5_IJNSA_ILi128EEESG_NSA_ILi64EEEEEENS_6half_tENS5_IJlSB_lEEESJ_SK_NS4_8TiledMMAINS4_8MMA_AtomIJNS4_4SM904GMMA26MMA_64x128x16_F32F16F16_SSILNSO_5MajorE0ELSQ_0ELNSO_7ScaleInE1ELSR_1EEEEEENS4_6LayoutINS5_IJSC_SB_SB_EEENS5_IJSB_NSA_ILi0EEESW_EEEEENS5_IJNS4_10UnderscoreESZ_SZ_EEEEENS4_23SM90_TMA_LOAD_MULTICASTENS4_14ComposedLayoutINS4_7SwizzleILi3ELi4ELi3EEENS4_18smem_ptr_flag_bitsILi16EEENSU_INS5_IJNSA_ILi8EEESH_EEENS5_IJSH_SB_EEEEEEEvNS4_8identityENS4_13SM90_TMA_LOADES1C_vS1D_EENS_8epilogue10collective6detail29Sm90TmaWarpSpecializedAdapterINS1H_15DefaultEpilogueISJ_SK_SK_NS1G_6thread17LinearCombinationISJ_Li1EffLNS1L_9ScaleType4KindE0ELNS_15FloatRoundStyleE2ESJ_EENS1_15EpilogueDefaultEEEEEvvEEEEvNT_6ParamsE)
	.align		4
        /*000c*/ 	.word	index@(__assertfail)
	.align		4
        /*0010*/ 	.word	0x00000000
	.align		4
        /*0014*/ 	.word	0xfffffffe
	.align		4
        /*0018*/ 	.word	0x00000000
	.align		4
        /*001c*/ 	.word	0xfffffffd
	.align		4
        /*0020*/ 	.word	0x00000000
	.align		4
        /*0024*/ 	.word	0xfffffffc


//--------------------- .nv.constant4             --------------------------
	.section	.nv.constant4,"a",@progbits
	.align	8
	.align		8
.nv.constant4:
        /*0000*/ 	.dword	__assertfail
	.align		8
        /*0008*/ 	.dword	__unnamed_1
	.align		8
        /*0010*/ 	.dword	_ZN40_INTERNAL_56338de5_4_k_cu_1532ef37_372124cuda3std3__45__cpo5beginE
	.align		8
        /*0018*/ 	.dword	_ZN40_INTERNAL_56338de5_4_k_cu_1532ef37_372124cuda3std3__45__cpo3endE
	.align		8
        /*0020*/ 	.dword	_ZN40_INTERNAL_56338de5_4_k_cu_1532ef37_372124cuda3std3__45__cpo6cbeginE
	.align		8
        /*0028*/ 	.dword	_ZN40_INTERNAL_56338de5_4_k_cu_1532ef37_372124cuda3std3__45__cpo4cendE
	.align		8
        /*0030*/ 	.dword	_ZN40_INTERNAL_56338de5_4_k_cu_1532ef37_372124cuda3std3__442_GLOBAL__N__56338de5_4_k_cu_1532ef37_372126ignoreE
	.align		8
        /*0038*/ 	.dword	_ZN40_INTERNAL_56338de5_4_k_cu_1532ef37_372124cuda3std3__419piecewise_constructE
	.align		8
        /*0040*/ 	.dword	_ZN40_INTERNAL_56338de5_4_k_cu_1532ef37_372124cuda3std3__48in_placeE
	.align		8
        /*0048*/ 	.dword	_ZN40_INTERNAL_56338de5_4_k_cu_1532ef37_372124cuda3std6ranges3__45__cpo4swapE
	.align		8
        /*0050*/ 	.dword	_ZN40_INTERNAL_56338de5_4_k_cu_1532ef37_372124cuda3std6ranges3__45__cpo9iter_moveE
	.align		8
        /*0058*/ 	.dword	_ZN40_INTERNAL_56338de5_4_k_cu_1532ef37_372124cute7productE
	.align		8
        /*0060*/ 	.dword	_ZN40_INTERNAL_56338de5_4_k_cu_1532ef37_372124cute1_E
	.align		8
        /*0068*/ 	.dword	$str$22
	.align		8
        /*0070*/ 	.dword	$str$23


//--------------------- .text._ZN7cutlass13device_kernelINS_4gemm6kernel13GemmUniversalIN4cute5tupleIJiiiiEEENS1_10collective13CollectiveMmaINS1_34MainloopSm90TmaGmmaWarpSpecializedILi6ENS5_IJNS4_1CILi1EEENSA_ILi2EEESB_EEENS1_35KernelTmaWarpSpecializedCooperativeEEENS5_IJNSA_ILi128EEESG_NSA_ILi64EEEEEENS_6half_tENS5_IJlSB_lEEESJ_SK_NS4_8TiledMMAINS4_8MMA_AtomIJNS4_4SM904GMMA26MMA_64x128x16_F32F16F16_SSILNSO_5MajorE0ELSQ_0ELNSO_7ScaleInE1ELSR_1EEEEEENS4_6LayoutINS5_IJSC_SB_SB_EEENS5_IJSB_NSA_ILi0EEESW_EEEEENS5_IJNS4_10UnderscoreESZ_SZ_EEEEENS4_23SM90_TMA_LOAD_MULTICASTENS4_14ComposedLayoutINS4_7SwizzleILi3ELi4ELi3EEENS4_18smem_ptr_flag_bitsILi16EEENSU_INS5_IJNSA_ILi8EEESH_EEENS5_IJSH_SB_EEEEEEEvNS4_8identityENS4_13SM90_TMA_LOADES1C_vS1D_EENS_8epilogue10collective6detail29Sm90TmaWarpSpecializedAdapterINS1H_15DefaultEpilogueISJ_SK_SK_NS1G_6thread17LinearCombinationISJ_Li1EffLNS1L_9ScaleType4KindE0ELNS_15FloatRoundStyleE2ESJ_EENS1_15EpilogueDefaultEEEEEvvEEEEvNT_6ParamsE --------------------------
	.section	.text._ZN7cutlass13device_kernelINS_4gemm6kernel13GemmUniversalIN4cute5tupleIJiiiiEEENS1_10collective13CollectiveMmaINS1_34MainloopSm90TmaGmmaWarpSpecializedILi6ENS5_IJNS4_1CILi1EEENSA_ILi2EEESB_EEENS1_35KernelTmaWarpSpecializedCooperativeEEENS5_IJNSA_ILi128EEESG_NSA_ILi64EEEEEENS_6half_tENS5_IJlSB_lEEESJ_SK_NS4_8TiledMMAINS4_8MMA_AtomIJNS4_4SM904GMMA26MMA_64x128x16_F32F16F16_SSILNSO_5MajorE0ELSQ_0ELNSO_7ScaleInE1ELSR_1EEEEEENS4_6LayoutINS5_IJSC_SB_SB_EEENS5_IJSB_NSA_ILi0EEESW_EEEEENS5_IJNS4_10UnderscoreESZ_SZ_EEEEENS4_23SM90_TMA_LOAD_MULTICASTENS4_14ComposedLayoutINS4_7SwizzleILi3ELi4ELi3EEENS4_18smem_ptr_flag_bitsILi16EEENSU_INS5_IJNSA_ILi8EEESH_EEENS5_IJSH_SB_EEEEEEEvNS4_8identityENS4_13SM90_TMA_LOADES1C_vS1D_EENS_8epilogue10collective6detail29Sm90TmaWarpSpecializedAdapterINS1H_15DefaultEpilogueISJ_SK_SK_NS1G_6thread17LinearCombinationISJ_Li1EffLNS1L_9ScaleType4KindE0ELNS_15FloatRoundStyleE2ESJ_EENS1_15EpilogueDefaultEEEEEvvEEEEvNT_6ParamsE,"ax",@progbits
	.align	128
.text._ZN7cutlass13device_kernelINS_4gemm6kernel13GemmUniversalIN4cute5tupleIJiiiiEEENS1_10collective13CollectiveMmaINS1_34MainloopSm90TmaGmmaWarpSpecializedILi6ENS5_IJNS4_1CILi1EEENSA_ILi2EEESB_EEENS1_35KernelTmaWarpSpecializedCooperativeEEENS5_IJNSA_ILi128EEESG_NSA_ILi64EEEEEENS_6half_tENS5_IJlSB_lEEESJ_SK_NS4_8TiledMMAINS4_8MMA_AtomIJNS4_4SM904GMMA26MMA_64x128x16_F32F16F16_SSILNSO_5MajorE0ELSQ_0ELNSO_7ScaleInE1ELSR_1EEEEEENS4_6LayoutINS5_IJSC_SB_SB_EEENS5_IJSB_NSA_ILi0EEESW_EEEEENS5_IJNS4_10UnderscoreESZ_SZ_EEEEENS4_23SM90_TMA_LOAD_MULTICASTENS4_14ComposedLayoutINS4_7SwizzleILi3ELi4ELi3EEENS4_18smem_ptr_flag_bitsILi16EEENSU_INS5_IJNSA_ILi8EEESH_EEENS5_IJSH_SB_EEEEEEEvNS4_8identityENS4_13SM90_TMA_LOADES1C_vS1D_EENS_8epilogue10collective6detail29Sm90TmaWarpSpecializedAdapterINS1H_15DefaultEpilogueISJ_SK_SK_NS1G_6thread17LinearCombinationISJ_Li1EffLNS1L_9ScaleType4KindE0ELNS_15FloatRoundStyleE2ESJ_EENS1_15EpilogueDefaultEEEEEvvEEEEvNT_6ParamsE:
        .type           _ZN7cutlass13device_kernelINS_4gemm6kernel13GemmUniversalIN4cute5tupleIJiiiiEEENS1_10collective13CollectiveMmaINS1_34MainloopSm90TmaGmmaWarpSpecializedILi6ENS5_IJNS4_1CILi1EEENSA_ILi2EEESB_EEENS1_35KernelTmaWarpSpecializedCooperativeEEENS5_IJNSA_ILi128EEESG_NSA_ILi64EEEEEENS_6half_tENS5_IJlSB_lEEESJ_SK_NS4_8TiledMMAINS4_8MMA_AtomIJNS4_4SM904GMMA26MMA_64x128x16_F32F16F16_SSILNSO_5MajorE0ELSQ_0ELNSO_7ScaleInE1ELSR_1EEEEEENS4_6LayoutINS5_IJSC_SB_SB_EEENS5_IJSB_NSA_ILi0EEESW_EEEEENS5_IJNS4_10UnderscoreESZ_SZ_EEEEENS4_23SM90_TMA_LOAD_MULTICASTENS4_14ComposedLayoutINS4_7SwizzleILi3ELi4ELi3EEENS4_18smem_ptr_flag_bitsILi16EEENSU_INS5_IJNSA_ILi8EEESH_EEENS5_IJSH_SB_EEEEEEEvNS4_8identityENS4_13SM90_TMA_LOADES1C_vS1D_EENS_8epilogue10collective6detail29Sm90TmaWarpSpecializedAdapterINS1H_15DefaultEpilogueISJ_SK_SK_NS1G_6thread17LinearCombinationISJ_Li1EffLNS1L_9ScaleType4KindE0ELNS_15FloatRoundStyleE2ESJ_EENS1_15EpilogueDefaultEEEEEvvEEEEvNT_6ParamsE,@function
        .size           _ZN7cutlass13device_kernelINS_4gemm6kernel13GemmUniversalIN4cute5tupleIJiiiiEEENS1_10collective13CollectiveMmaINS1_34MainloopSm90TmaGmmaWarpSpecializedILi6ENS5_IJNS4_1CILi1EEENSA_ILi2EEESB_EEENS1_35KernelTmaWarpSpecializedCooperativeEEENS5_IJNSA_ILi128EEESG_NSA_ILi64EEEEEENS_6half_tENS5_IJlSB_lEEESJ_SK_NS4_8TiledMMAINS4_8MMA_AtomIJNS4_4SM904GMMA26MMA_64x128x16_F32F16F16_SSILNSO_5MajorE0ELSQ_0ELNSO_7ScaleInE1ELSR_1EEEEEENS4_6LayoutINS5_IJSC_SB_SB_EEENS5_IJSB_NSA_ILi0EEESW_EEEEENS5_IJNS4_10UnderscoreESZ_SZ_EEEEENS4_23SM90_TMA_LOAD_MULTICASTENS4_14ComposedLayoutINS4_7SwizzleILi3ELi4ELi3EEENS4_18smem_ptr_flag_bitsILi16EEENSU_INS5_IJNSA_ILi8EEESH_EEENS5_IJSH_SB_EEEEEEEvNS4_8identityENS4_13SM90_TMA_LOADES1C_vS1D_EENS_8epilogue10collective6detail29Sm90TmaWarpSpecializedAdapterINS1H_15DefaultEpilogueISJ_SK_SK_NS1G_6thread17LinearCombinationISJ_Li1EffLNS1L_9ScaleType4KindE0ELNS_15FloatRoundStyleE2ESJ_EENS1_15EpilogueDefaultEEEEEvvEEEEvNT_6ParamsE,(.L_x_201 - _ZN7cutlass13device_kernelINS_4gemm6kernel13GemmUniversalIN4cute5tupleIJiiiiEEENS1_10collective13CollectiveMmaINS1_34MainloopSm90TmaGmmaWarpSpecializedILi6ENS5_IJNS4_1CILi1EEENSA_ILi2EEESB_EEENS1_35KernelTmaWarpSpecializedCooperativeEEENS5_IJNSA_ILi128EEESG_NSA_ILi64EEEEEENS_6half_tENS5_IJlSB_lEEESJ_SK_NS4_8TiledMMAINS4_8MMA_AtomIJNS4_4SM904GMMA26MMA_64x128x16_F32F16F16_SSILNSO_5MajorE0ELSQ_0ELNSO_7ScaleInE1ELSR_1EEEEEENS4_6LayoutINS5_IJSC_SB_SB_EEENS5_IJSB_NSA_ILi0EEESW_EEEEENS5_IJNS4_10UnderscoreESZ_SZ_EEEEENS4_23SM90_TMA_LOAD_MULTICASTENS4_14ComposedLayoutINS4_7SwizzleILi3ELi4ELi3EEENS4_18smem_ptr_flag_bitsILi16EEENSU_INS5_IJNSA_ILi8EEESH_EEENS5_IJSH_SB_EEEEEEEvNS4_8identityENS4_13SM90_TMA_LOADES1C_vS1D_EENS_8epilogue10collective6detail29Sm90TmaWarpSpecializedAdapterINS1H_15DefaultEpilogueISJ_SK_SK_NS1G_6thread17LinearCombinationISJ_Li1EffLNS1L_9ScaleType4KindE0ELNS_15FloatRoundStyleE2ESJ_EENS1_15EpilogueDefaultEEEEEvvEEEEvNT_6ParamsE)
        .other          _ZN7cutlass13device_kernelINS_4gemm6kernel13GemmUniversalIN4cute5tupleIJiiiiEEENS1_10collective13CollectiveMmaINS1_34MainloopSm90TmaGmmaWarpSpecializedILi6ENS5_IJNS4_1CILi1EEENSA_ILi2EEESB_EEENS1_35KernelTmaWarpSpecializedCooperativeEEENS5_IJNSA_ILi128EEESG_NSA_ILi64EEEEEENS_6half_tENS5_IJlSB_lEEESJ_SK_NS4_8TiledMMAINS4_8MMA_AtomIJNS4_4SM904GMMA26MMA_64x128x16_F32F16F16_SSILNSO_5MajorE0ELSQ_0ELNSO_7ScaleInE1ELSR_1EEEEEENS4_6LayoutINS5_IJSC_SB_SB_EEENS5_IJSB_NSA_ILi0EEESW_EEEEENS5_IJNS4_10UnderscoreESZ_SZ_EEEEENS4_23SM90_TMA_LOAD_MULTICASTENS4_14ComposedLayoutINS4_7SwizzleILi3ELi4ELi3EEENS4_18smem_ptr_flag_bitsILi16EEENSU_INS5_IJNSA_ILi8EEESH_EEENS5_IJSH_SB_EEEEEEEvNS4_8identityENS4_13SM90_TMA_LOADES1C_vS1D_EENS_8epilogue10collective6detail29Sm90TmaWarpSpecializedAdapterINS1H_15DefaultEpilogueISJ_SK_SK_NS1G_6thread17LinearCombinationISJ_Li1EffLNS1L_9ScaleType4KindE0ELNS_15FloatRoundStyleE2ESJ_EENS1_15EpilogueDefaultEEEEEvvEEEEvNT_6ParamsE,@"STO_CUDA_ENTRY STV_DEFAULT"
_ZN7cutlass13device_kernelINS_4gemm6kernel13GemmUniversalIN4cute5tupleIJiiiiEEENS1_10collective13CollectiveMmaINS1_34MainloopSm90TmaGmmaWarpSpecializedILi6ENS5_IJNS4_1CILi1EEENSA_ILi2EEESB_EEENS1_35KernelTmaWarpSpecializedCooperativeEEENS5_IJNSA_ILi128EEESG_NSA_ILi64EEEEEENS_6half_tENS5_IJlSB_lEEESJ_SK_NS4_8TiledMMAINS4_8MMA_AtomIJNS4_4SM904GMMA26MMA_64x128x16_F32F16F16_SSILNSO_5MajorE0ELSQ_0ELNSO_7ScaleInE1ELSR_1EEEEEENS4_6LayoutINS5_IJSC_SB_SB_EEENS5_IJSB_NSA_ILi0EEESW_EEEEENS5_IJNS4_10UnderscoreESZ_SZ_EEEEENS4_23SM90_TMA_LOAD_MULTICASTENS4_14ComposedLayoutINS4_7SwizzleILi3ELi4ELi3EEENS4_18smem_ptr_flag_bitsILi16EEENSU_INS5_IJNSA_ILi8EEESH_EEENS5_IJSH_SB_EEEEEEEvNS4_8identityENS4_13SM90_TMA_LOADES1C_vS1D_EENS_8epilogue10collective6detail29Sm90TmaWarpSpecializedAdapterINS1H_15DefaultEpilogueISJ_SK_SK_NS1G_6thread17LinearCombinationISJ_Li1EffLNS1L_9ScaleType4KindE0ELNS_15FloatRoundStyleE2ESJ_EENS1_15EpilogueDefaultEEEEEvvEEEEvNT_6ParamsE:
[----:B------:R-:W0:Y:S01]  /*0000*/  LDC R1, c[0x0][0x28] ;  /* 0x00000a00ff017b82 */ /* 0x000e220000000800 */
[----:B------:R-:W1:Y:S01]  /*0010*/  S2R R94, SR_TID.X ;  /* 0x00000000005e7919 */ /* 0x000e620000002100 */
[----:B------:R-:W-:Y:S01]  /*0020*/  ELECT P0, URZ, PT ;  /* 0x00000000003f782f */ /* 0x000fe20003800000 */
[----:B------:R-:W-:Y:S01]  /*0030*/  BSSY B0, `(.L_x_0) ;  /* 0x000000f000007945 */ /* 0x000fe20003800000 */
[--C-:B-1----:R-:W-:Y:S02]  /*0040*/  SHF.R.U32.HI R0, RZ, 0x5, R94.reuse ;  /* 0x00000005ff007819 */ /* 0x102fe4000001165e */
[----:B------:R-:W-:-:S03]  /*0050*/  SHF.R.U32.HI R6, RZ, 0x7, R94 ;  /* 0x00000007ff067819 */ /* 0x000fc6000001165e */
[----:B------:R-:W1:Y:S04]  /*0060*/  SHFL.IDX PT, R3, R0, RZ, 0x1f ;  /* 0x00001fff00037589 */ /* 0x000e6800000e0000 */
[----:B------:R2:W3:Y:S01]  /*0070*/  SHFL.IDX PT, R2, R6, RZ, 0x1f ;  /* 0x00001fff06027589 */ /* 0x0004e200000e0000 */
[----:B-1----:R-:W-:-:S13]  /*0080*/  ISETP.NE.OR P0, PT, R3, RZ, !P0 ;  /* 0x000000ff0300720c */ /* 0x002fda0004705670 */
[----:B0-23--:R-:W-:Y:S05]  /*0090*/  @P0 BRA `(.L_x_1) ;  /* 0x0000000000200947 */ /* 0x00dfea0003800000 */
[----:B------:R-:W-:Y:S02]  /*00a0*/  ULDC.64 UR4, c[0x0][0x198] ;  /* 0x0000660000047ab9 */ /* 0x000fe40000000a00 */
[----:B------:R-:W-:Y:S02]  /*00b0*/  UIADD3 UR6, UP0, UR4, 0xf0, URZ ;  /* 0x000000f004067890 */ /* 0x000fe4000ff1e03f */
[----:B------:R-:W-:Y:S02]  /*00c0*/  UIADD3 UR4, UP1, UR4, 0x1f0, URZ ;  /* 0x000001f004047890 */ /* 0x000fe4000ff3e03f */
[----:B------:R-:W-:Y:S02]  /*00d0*/  UIADD3.X UR7, URZ, UR5, URZ, UP0, !UPT ;  /* 0x000000053f077290 */ /* 0x000fe400087fe43f */
[----:B------:R-:W-:-:S07]  /*00e0*/  UIADD3.X UR5, URZ, UR5, URZ, UP1, !UPT ;  /* 0x000000053f057290 */ /* 0x000fce0008ffe43f */
[----:B------:R0:W-:Y:S02]  /*00f0*/  UTMACCTL.PF [UR6] ;  /* 0x00000000060079b9 */ /* 0x0001e40008040000 */
[----:B------:R0:W-:Y:S02]  /*0100*/  UTMACCTL.PF [UR4] ;  /* 0x00000000040079b9 */ /* 0x0001e40008040000 */
[----:B0-----:R-:W-:Y:S01]  /*0110*/  NOP ;  /* 0x0000000000007918 */ /* 0x001fe20000000000 */
.L_x_1:
[----:B------:R-:W-:Y:S05]  /*0120*/  BSYNC B0 ;  /* 0x0000000000007941 */ /* 0x000fea0003800000 */
.L_x_0:
[----:B------:R-:W0:Y:S02]  /*0130*/  SHFL.IDX PT, R5, R0, RZ, 0x1f ;  /* 0x00001fff00057589 */ /* 0x000e2400000e0000 */
[----:B0-----:R-:W-:-:S13]  /*0140*/  ISETP.NE.AND P0, PT, R5, RZ, PT ;  /* 0x000000ff0500720c */ /* 0x001fda0003f05270 */
[----:B------:R-:W-:Y:S05]  /*0150*/  @P0 BRA `(.L_x_2) ;  /* 0x0000000000680947 */ /* 0x000fea0003800000 */
[----:B------:R-:W0:Y:S01]  /*0160*/  S2UR UR8, SR_CgaCtaId ;  /* 0x00000000000879c3 */ /* 0x000e220000008800 */
[----:B------:R-:W-:Y:S01]  /*0170*/  UMOV UR4, 0x400 ;  /* 0x0000040000047882 */ /* 0x000fe20000000000 */
[----:B------:R-:W-:Y:S01]  /*0180*/  UMOV UR5, 0x1 ;  /* 0x0000000100057882 */ /* 0x000fe20000000000 */
[----:B------:R-:W-:Y:S01]  /*0190*/  UMOV UR6, 0x4 ;  /* 0x0000000400067882 */ /* 0x000fe20000000000 */
[----:B------:R-:W-:Y:S01]  /*01a0*/  ELECT P0, URZ, PT ;  /* 0x00000000003f782f */ /* 0x000fe20003800000 */
[----:B------:R-:W-:-:S04]  /*01b0*/  UIADD3 UR6, -UR6, 0x100000, URZ ;  /* 0x0010000006067890 */ /* 0x000fc8000fffe13f */
[----:B------:R-:W-:Y:S02]  /*01c0*/  USHF.L.U32 UR7, UR6, 0xb, URZ ;  /* 0x0000000b06077899 */ /* 0x000fe4000800063f */
[----:B------:R-:W-:Y:S02]  /*01d0*/  USHF.L.U32 UR6, UR6, 0x1, URZ ;  /* 0x0000000106067899 */ /* 0x000fe4000800063f */
[----:B0-----:R-:W-:Y:S02]  /*01e0*/  ULEA UR8, UR8, UR4, 0x18 ;  /* 0x0000000408087291 */ /* 0x001fe4000f8ec03f */
[----:B------:R-:W-:-:S04]  /*01f0*/  UIADD3 UR4, -UR5, 0x100000, URZ ;  /* 0x0010000005047890 */ /* 0x000fc8000fffe13f */
[----:B------:R-:W-:Y:S02]  /*0200*/  USHF.L.U32 UR5, UR4, 0xb, URZ ;  /* 0x0000000b04057899 */ /* 0x000fe4000800063f */
[----:B------:R-:W-:Y:S01]  /*0210*/  USHF.L.U32 UR4, UR4, 0x1, URZ ;  /* 0x0000000104047899 */ /* 0x000fe2000800063f */
[----:B------:R-:W0:Y:S11]  /*0220*/  FENCE.VIEW.ASYNC.S ;  /* 0x00000000000073c6 */ /* 0x000e360000000000 */
[----:B0-----:R0:W1:Y:S01]  /*0230*/  SYNCS.EXCH.64 URZ, [UR8], UR4 ;  /* 0x00000004083f75b2 */ /* 0x0010620008000100 */
[----:B------:R0:W2:Y:S01]  /*0240*/  SYNCS.EXCH.64 URZ, [UR8+0x30], UR6 ;  /* 0x00003006083f75b2 */ /* 0x0000a20008000100 */
[----:B------:R0:W3:Y:S01]  /*0250*/  SYNCS.EXCH.64 URZ, [UR8+0x8], UR4 ;  /* 0x00000804083f75b2 */ /* 0x0000e20008000100 */
[----:B------:R0:W4:Y:S01]  /*0260*/  SYNCS.EXCH.64 URZ, [UR8+0x38], UR6 ;  /* 0x00003806083f75b2 */ /* 0x0001220008000100 */
[----:B------:R0:W0:Y:S01]  /*0270*/  SYNCS.EXCH.64 URZ, [UR8+0x10], UR4 ;  /* 0x00001004083f75b2 */ /* 0x0000220008000100 */
[----:B------:R0:W0:Y:S01]  /*0280*/  SYNCS.EXCH.64 URZ, [UR8+0x40], UR6 ;  /* 0x00004006083f75b2 */ /* 0x0000220008000100 */
[----:B------:R0:W0:Y:S01]  /*0290*/  SYNCS.EXCH.64 URZ, [UR8+0x18], UR4 ;  /* 0x00001804083f75b2 */ /* 0x0000220008000100 */
[----:B------:R0:W0:Y:S01]  /*02a0*/  SYNCS.EXCH.64 URZ, [UR8+0x48], UR6 ;  /* 0x00004806083f75b2 */ /* 0x0000220008000100 */
[----:B------:R0:W0:Y:S01]  /*02b0*/  SYNCS.EXCH.64 URZ, [UR8+0x20], UR4 ;  /* 0x00002004083f75b2 */ /* 0x0000220008000100 */
[----:B------:R0:W0:Y:S01]  /*02c0*/  SYNCS.EXCH.64 URZ, [UR8+0x50], UR6 ;  /* 0x00005006083f75b2 */ /* 0x0000220008000100 */
[----:B------:R0:W0:Y:S01]  /*02d0*/  SYNCS.EXCH.64 URZ, [UR8+0x28], UR4 ;  /* 0x00002804083f75b2 */ /* 0x0000220008000100 */
[----:B------:R0:W0:Y:S01]  /*02e0*/  SYNCS.EXCH.64 URZ, [UR8+0x58], UR6 ;  /* 0x00005806083f75b2 */ /* 0x0000220008000100 */
[----:B------:R-:W-:Y:S01]  /*02f0*/  NOP ;  /* 0x0000000000007918 */ /* 0x000fe20000000000 */
.L_x_2:
[----:B------:R-:W-:Y:S01]  /*0300*/  SHF.R.S32.HI R7, RZ, 0x1f, R94 ;  /* 0x0000001fff077819 */ /* 0x000fe2000001145e */
[----:B------:R-:W5:Y:S01]  /*0310*/  SHFL.IDX PT, R0, R0, RZ, 0x1f ;  /* 0x00001fff00007589 */ /* 0x000f6200000e0000 */
[----:B0-----:R-:W0:Y:S01]  /*0320*/  S2UR UR8, SR_CTAID.X ;  /* 0x00000000000879c3 */ /* 0x001e220000002500 */
[----:B------:R-:W-:Y:S02]  /*0330*/  ELECT P0, URZ, PT ;  /* 0x00000000003f782f */ /* 0x000fe40003800000 */
[----:B------:R-:W-:Y:S01]  /*0340*/  LEA.HI R7, R7, R94, RZ, 0x7 ;  /* 0x0000005e07077211 */ /* 0x000fe200078f38ff */
[----:B------:R-:W1:Y:S01]  /*0350*/  S2R R4, SR_CTAID.Y ;  /* 0x0000000000047919 */ /* 0x000e620000002600 */
[----:B------:R-:W-:Y:S01]  /*0360*/  ULDC UR4, c[0x0][0x154] ;  /* 0x0000550000047ab9 */ /* 0x000fe20000000800 */
[----:B------:R-:W-:Y:S01]  /*0370*/  NOP ;  /* 0x0000000000007918 */ /* 0x000fe20000000000 */
[----:B------:R-:W-:Y:S01]  /*0380*/  LOP3.LUT R7, R7, 0xffffff80, RZ, 0xc0, !PT ;  /* 0xffffff8007077812 */ /* 0x000fe200078ec0ff */
[----:B------:R-:W-:Y:S01]  /*0390*/  NOP ;  /* 0x0000000000007918 */ /* 0x000fe20000000000 */
[----:B------:R-:W2:Y:S03]  /*03a0*/  LDC R14, c[0x0][0x140] ;  /* 0x00005000ff0e7b82 */ /* 0x000ea60000000800 */
[----:B------:R-:W-:-:S05]  /*03b0*/  IMAD.IADD R7, R94, 0x1, -R7 ;  /* 0x000000015e077824 */ /* 0x000fca00078e0a07 */
[----:B------:R-:W-:Y:S01]  /*03c0*/  SHF.R.S32.HI R8, RZ, 0x1f, R7 ;  /* 0x0000001fff087819 */ /* 0x000fe20000011407 */
[----:B------:R-:W3:Y:S01]  /*03d0*/  LDC R12, c[0x0][0x144] ;  /* 0x00005100ff0c7b82 */ /* 0x000ee20000000800 */
[----:B------:R-:W-:Y:S02]  /*03e0*/  LOP3.LUT P2, RZ, R7, 0x7, RZ, 0xc0, !PT ;  /* 0x0000000707ff7812 */ /* 0x000fe4000784c0ff */
[----:B------:R-:W-:Y:S02]  /*03f0*/  LEA.HI R8, R8, R7, RZ, 0x3 ;  /* 0x0000000708087211 */ /* 0x000fe400078f18ff */
[----:B-----5:R-:W-:Y:S02]  /*0400*/  ISETP.NE.OR P0, PT, R0, RZ, !P0 ;  /* 0x000000ff0000720c */ /* 0x020fe40004705670 */
[--C-:B------:R-:W-:Y:S02]  /*0410*/  SHF.R.S32.HI R0, RZ, 0x3, R8.reuse ;  /* 0x00000003ff007819 */ /* 0x100fe40000011408 */
[----:B------:R-:W-:-:S02]  /*0420*/  SHF.R.S32.HI R9, RZ, 0x1f, R8 ;  /* 0x0000001fff097819 */ /* 0x000fc40000011408 */
[----:B------:R-:W-:Y:S02]  /*0430*/  SHF.R.S32.HI R8, RZ, 0x1f, R5 ;  /* 0x0000001fff087819 */ /* 0x000fe40000011405 */
[----:B------:R-:W-:Y:S02]  /*0440*/  LEA.HI R9, R9, R0, RZ, 0x2 ;  /* 0x0000000009097211 */ /* 0x000fe400078f10ff */
[----:B------:R-:W-:Y:S02]  /*0450*/  LEA.HI R8, R8, R5, RZ, 0x2 ;  /* 0x0000000508087211 */ /* 0x000fe400078f10ff */
[----:B-1----:R-:W-:Y:S01]  /*0460*/  I2FP.F32.U32 R11, R4 ;  /* 0x00000004000b7245 */ /* 0x002fe20000201000 */
[----:B------:R-:W-:Y:S01]  /*0470*/  VOTEU.ALL UP0, P0 ;  /* 0x00000000003f7886 */ /* 0x000fe20000000000 */
[----:B------:R-:W-:Y:S01]  /*0480*/  LOP3.LUT R10, R8, 0x3ffffffc, RZ, 0xc0, !PT ;  /* 0x3ffffffc080a7812 */ /* 0x000fe200078ec0ff */
[----:B------:R-:W-:Y:S01]  /*0490*/  VOTEU.ALL UP1, P0 ;  /* 0x00000000003f7886 */ /* 0x000fe20000020000 */
[----:B------:R-:W-:Y:S01]  /*04a0*/  LOP3.LUT R9, R9, 0xfffffffc, RZ, 0xc0, !PT ;  /* 0xfffffffc09097812 */ /* 0x000fe200078ec0ff */
[----:B------:R-:W-:Y:S01]  /*04b0*/  FMUL R13, R11, UR4 ;  /* 0x000000040b0d7c20 */ /* 0x000fe20008400000 */
[----:B------:R-:W1:Y:S01]  /*04c0*/  @!UP0 S2UR UR7, SR_CgaCtaId ;  /* 0x00000000000789c3 */ /* 0x000e620000008800 */
[----:B------:R-:W-:Y:S01]  /*04d0*/  IMAD.IADD R11, R5, 0x1, -R10 ;  /* 0x00000001050b7824 */ /* 0x000fe200078e0a0a */
[----:B0-----:R-:W-:Y:S01]  /*04e0*/  I2FP.F32.U32 R10, UR8 ;  /* 0x00000008000a7c45 */ /* 0x001fe20008201000 */
[----:B------:R-:W-:Y:S01]  /*04f0*/  IMAD.IADD R8, R0, 0x1, -R9 ;  /* 0x0000000100087824 */ /* 0x000fe200078e0a09 */
[----:B------:R-:W-:Y:S01]  /*0500*/  ULDC UR4, c[0x0][0x150] ;  /* 0x0000540000047ab9 */ /* 0x000fe20000000800 */
[----:B------:R-:W0:Y:S01]  /*0510*/  F2I.U32.TRUNC.NTZ R13, R13 ;  /* 0x0000000d000d7305 */ /* 0x000e22000020f000 */
[----:B------:R-:W-:Y:S01]  /*0520*/  SHF.R.S32.HI R0, RZ, 0x1f, R3 ;  /* 0x0000001fff007819 */ /* 0x000fe20000011403 */
[----:B------:R-:W-:Y:S01]  /*0530*/  FMUL R10, R10, UR4 ;  /* 0x000000040a0a7c20 */ /* 0x000fe20008400000 */
[----:B------:R-:W5:Y:S01]  /*0540*/  LDC R9, c[0x0][0x148] ;  /* 0x00005200ff097b82 */ /* 0x000f620000000800 */
[----:B------:R-:W-:Y:S01]  /*0550*/  IMAD R8, R11, 0x4, R8 ;  /* 0x000000040b087824 */ /* 0x000fe200078e0208 */
[----:B------:R-:W-:Y:S01]  /*0560*/  LEA.HI R0, R0, R3, RZ, 0x2 ;  /* 0x0000000300007211 */ /* 0x000fe200078f10ff */
[----:B------:R-:W-:Y:S01]  /*0570*/  UMOV UR4, 0x20 ;  /* 0x0000002000047882 */ /* 0x000fe20000000000 */
[----:B------:R-:W-:Y:S01]  /*0580*/  @!UP0 UMOV UR6, 0x400 ;  /* 0x0000040000068882 */ /* 0x000fe20000000000 */
[----:B------:R-:W4:Y:S01]  /*0590*/  F2I.U32.TRUNC.NTZ R10, R10 ;  /* 0x0000000a000a7305 */ /* 0x000f22000020f000 */
[----:B------:R-:W-:Y:S01]  /*05a0*/  LOP3.LUT R0, R0, 0xfffffffc, RZ, 0xc0, !PT ;  /* 0xfffffffc00007812 */ /* 0x000fe200078ec0ff */
[----:B------:R-:W-:Y:S01]  /*05b0*/  IMAD.SHL.U32 R19, R8, 0x4, RZ ;  /* 0x0000000408137824 */ /* 0x000fe200078e00ff */
[----:B------:R-:W-:-:S04]  /*05c0*/  @!UP0 UIADD3 UR4, -UR4, 0x100000, URZ ;  /* 0x0010000004048890 */ /* 0x000fc8000fffe13f */
[----:B------:R-:W-:Y:S02]  /*05d0*/  @!UP0 USHF.L.U32 UR5, UR4, 0xb, URZ ;  /* 0x0000000b04058899 */ /* 0x000fe4000800063f */
[----:B------:R-:W-:Y:S01]  /*05e0*/  @!UP0 USHF.L.U32 UR4, UR4, 0x1, URZ ;  /* 0x0000000104048899 */ /* 0x000fe2000800063f */
[----:B--2---:R-:W-:Y:S01]  /*05f0*/  ISETP.EQ.U32.AND P3, PT, R14, 0x1, PT ;  /* 0x000000010e00780c */ /* 0x004fe20003f62070 */
[----:B------:R-:W-:Y:S01]  /*0600*/  IMAD.IADD R3, R3, 0x1, -R0 ;  /* 0x0000000103037824 */ /* 0x000fe200078e0a00 */
[----:B------:R-:W-:Y:S01]  /*0610*/  LOP3.LUT R19, R8, 0xc, R19, 0x78, !PT ;  /* 0x0000000c08137812 */ /* 0x000fe200078e7813 */
[----:B0-----:R-:W-:Y:S02]  /*0620*/  IMAD.MOV R20, RZ, RZ, -R13 ;  /* 0x000000ffff147224 */ /* 0x001fe400078e0a0d */
[----:B------:R-:W-:Y:S01]  /*0630*/  VIADD R8, R2, 0xffffffff ;  /* 0xffffffff02087836 */ /* 0x000fe20000000000 */
[----:B-1----:R-:W-:Y:S01]  /*0640*/  @!UP0 ULEA UR6, UR7, UR6, 0x18 ;  /* 0x0000000607068291 */ /* 0x002fe2000f8ec03f */
[----:B------:R-:W-:Y:S01]  /*0650*/  ISETP.NE.AND P1, PT, R3, 0x3, PT ;  /* 0x000000030300780c */ /* 0x000fe20003f25270 */
[----:B------:R-:W-:Y:S01]  /*0660*/  VOTEU.ALL UP0, P0 ;  /* 0x00000000003f7886 */ /* 0x000fe20000000000 */
[----:B------:R-:W-:Y:S01]  /*0670*/  ISETP.LT.U32.AND P0, PT, R19, 0x2, !P2 ;  /* 0x000000021300780c */ /* 0x000fe20005701070 */
[----:B----4-:R-:W-:Y:S01]  /*0680*/  IMAD.MOV R7, RZ, RZ, -R10 ;  /* 0x000000ffff077224 */ /* 0x010fe200078e0a0a */
[----:B------:R-:W-:-:S02]  /*0690*/  ISETP.EQ.OR P1, PT, R3, RZ, !P1 ;  /* 0x000000ff0300720c */ /* 0x000fc40004f22670 */
[----:B------:R-:W-:Y:S01]  /*06a0*/  ISETP.GE.U32.AND P5, PT, R8, 0x2, PT ;  /* 0x000000020800780c */ /* 0x000fe20003fa6070 */
[----:B-----5:R-:W-:Y:S01]  /*06b0*/  IMAD R0, R9, R20, R4 ;  /* 0x0000001409007224 */ /* 0x020fe200078e0204 */
[----:B------:R-:W-:Y:S01]  /*06c0*/  ISETP.EQ.AND P1, PT, R2, RZ, P1 ;  /* 0x000000ff0200720c */ /* 0x000fe20000f22270 */
[----:B---3--:R-:W-:Y:S01]  /*06d0*/  IMAD R7, R12, R7, UR8 ;  /* 0x000000080c077e24 */ /* 0x008fe2000f8e0207 */
[----:B------:R-:W-:Y:S01]  /*06e0*/  ISETP.NE.AND P2, PT, R2, RZ, PT ;  /* 0x000000ff0200720c */ /* 0x000fe20003f45270 */
[----:B------:R-:W0:Y:S02]  /*06f0*/  FENCE.VIEW.ASYNC.S ;  /* 0x00000000000073c6 */ /* 0x000e240000000000 */
[----:B0-----:R0:W1:Y:S01]  /*0700*/  @!UP0 SYNCS.EXCH.64 URZ, [UR6+0x70], UR4 ;  /* 0x00007004063f85b2 */ /* 0x0010620008000100 */
[----:B------:R-:W-:Y:S02]  /*0710*/  ISETP.NE.AND P4, PT, R0, R19, PT ;  /* 0x000000130000720c */ /* 0x000fe40003f85270 */
[----:B------:R-:W-:-:S02]  /*0720*/  SEL R18, RZ, 0x1, !P1 ;  /* 0x00000001ff127807 */ /* 0x000fc40004800000 */
[----:B------:R-:W-:Y:S02]  /*0730*/  ISETP.EQ.OR P4, PT, R7, RZ, !P4 ;  /* 0x000000ff0700720c */ /* 0x000fe40006782670 */
[----:B------:R-:W-:Y:S02]  /*0740*/  LOP3.LUT R0, R94, 0x7f, RZ, 0xc0, !PT ;  /* 0x0000007f5e007812 */ /* 0x000fe400078ec0ff */
[----:B------:R-:W-:Y:S02]  /*0750*/  PLOP3.LUT P0, PT, P0, P4, PT, 0x80, 0x0 ;  /* 0x000000000000781c */ /* 0x000fe40000709070 */
[----:B------:R-:W-:Y:S02]  /*0760*/  SEL R18, R18, 0x2, P5 ;  /* 0x0000000212127807 */ /* 0x000fe40002800000 */
[----:B------:R-:W-:Y:S01]  /*0770*/  P2R R102, PR, RZ, 0x1 ;  /* 0x00000001ff667803 */ /* 0x000fe20000000000 */
[----:B------:R0:W2:Y:S01]  /*0780*/  @!UP1 SYNCS.EXCH.64 URZ, [UR6+0x78], UR4 ;  /* 0x00007804063f95b2 */ /* 0x0000a20008000100 */
[----:B------:R-:W-:Y:S01]  /*0790*/  NOP ;  /* 0x0000000000007918 */ /* 0x000fe20000000000 */
[----:B------:R-:W-:Y:S06]  /*07a0*/  @!P3 BRA `(.L_x_3) ;  /* 0x000000000008b947 */ /* 0x000fec0003800000 */
[----:B-12---:R-:W-:Y:S01]  /*07b0*/  UCGABAR_ARV ;  /* 0x00000000000079c7 */ /* 0x006fe20008000000 */
[----:B------:R-:W-:Y:S05]  /*07c0*/  BRA `(.L_x_4) ;  /* 0x0000000000047947 */ /* 0x000fea0003800000 */
.L_x_3:
[----:B-12---:R-:W-:Y:S01]  /*07d0*/  NOP ;  /* 0x0000000000007918 */ /* 0x006fe20000000000 */
.L_x_4:
[----:B------:R-:W1:Y:S01]  /*07e0*/  LDC R2, c[0x0][0x65c] ;  /* 0x00019700ff027b82 */ /* 0x000e620000000800 */
[----:B------:R-:W-:Y:S02]  /*07f0*/  IMAD.U32 R10, RZ, RZ, UR8 ;  /* 0x00000008ff0a7e24 */ /* 0x000fe4000f8e00ff */
[----:B------:R-:W-:Y:S01]  /*0800*/  IMAD.MOV.U32 R11, RZ, RZ, RZ ;  /* 0x000000ffff0b7224 */ /* 0x000fe200078e00ff */
[----:B-1----:R-:W-:-:S04]  /*0810*/  ISETP.NE.AND P1, PT, R2, 0x1, PT ;  /* 0x000000010200780c */ /* 0x002fc80003f25270 */
[----:B------:R-:W-:-:S09]  /*0820*/  P2R R5, PR, RZ, 0x2 ;  /* 0x00000002ff057803 */ /* 0x000fd20000000000 */
[----:B------:R-:W1:Y:S01]  /*0830*/  @P1 LDC R17, c[0x0][0x10] ;  /* 0x00000400ff111b82 */ /* 0x000e620000000800 */
[----:B------:R-:W-:Y:S02]  /*0840*/  @P1 IMAD.MOV.U32 R5, RZ, RZ, RZ ;  /* 0x000000ffff051224 */ /* 0x000fe400078e00ff */
[----:B------:R-:W-:-:S05]  /*0850*/  @P1 IMAD.MOV.U32 R15, RZ, RZ, RZ ;  /* 0x000000ffff0f1224 */ /* 0x000fca00078e00ff */
[----:B------:R-:W2:Y:S01]  /*0860*/  @!P1 LDC R13, c[0x0][0xc] ;  /* 0x00000300ff0d9b82 */ /* 0x000ea20000000800 */
[----:B0-----:R-:W-:Y:S01]  /*0870*/  ULDC UR4, c[0x0][0xc] ;  /* 0x0000030000047ab9 */ /* 0x001fe20000000800 */
[----:B------:R-:W-:Y:S01]  /*0880*/  ULDC UR5, c[0x0][0x10] ;  /* 0x0000040000057ab9 */ /* 0x000fe20000000800 */
[----:B------:R-:W-:Y:S01]  /*0890*/  ULDC UR6, c[0x0][0x14] ;  /* 0x0000050000067ab9 */ /* 0x000fe20000000800 */
[----:B------:R-:W-:-:S04]  /*08a0*/  UIMAD.WIDE.U32 UR4, UR4, UR5, URZ ;  /* 0x00000005040472a5 */ /* 0x000fc8000f8e003f */
[----:B------:R-:W-:Y:S02]  /*08b0*/  UIMAD.WIDE.U32 UR36, UR4, UR6, URZ ;  /* 0x00000006042472a5 */ /* 0x000fe4000f8e003f */
[----:B------:R-:W-:-:S04]  /*08c0*/  UIMAD UR42, UR5, UR6, URZ ;  /* 0x00000006052a72a4 */ /* 0x000fc8000f8e023f */
[----:B------:R-:W-:Y:S01]  /*08d0*/  UIADD3 UR42, UR37, UR42, URZ ;  /* 0x0000002a252a7290 */ /* 0x000fe2000fffe03f */
[----:B-1----:R-:W-:-:S04]  /*08e0*/  @P1 IMAD.WIDE.U32 R16, R17, UR8, R4 ;  /* 0x0000000811101c25 */ /* 0x002fc8000f8e0004 */
[----:B------:R-:W-:Y:S02]  /*08f0*/  @P1 IMAD.IADD R17, R17, 0x1, R15 ;  /* 0x0000000111111824 */ /* 0x000fe400078e020f */
[----:B--2---:R-:W-:-:S04]  /*0900*/  @!P1 IMAD.WIDE.U32 R10, R4, R13, R10 ;  /* 0x0000000d040a9225 */ /* 0x004fc800078e000a */
[----:B------:R-:W-:Y:S02]  /*0910*/  @!P1 IMAD.MOV.U32 R16, RZ, RZ, R10 ;  /* 0x000000ffff109224 */ /* 0x000fe400078e000a */
[----:B------:R-:W-:Y:S01]  /*0920*/  @!P1 IMAD.MOV.U32 R17, RZ, RZ, R11 ;  /* 0x000000ffff119224 */ /* 0x000fe200078e000b */
[----:B------:R-:W-:Y:S06]  /*0930*/  @!P3 BRA `(.L_x_5) ;  /* 0x00000000000cb947 */ /* 0x000fec0003800000 */
[----:B------:R-:W-:Y:S01]  /*0940*/  UCGABAR_WAIT ;  /* 0x0000000000007dc7 */ /* 0x000fe20008000000 */
[----:B------:R-:W-:Y:S01]  /*0950*/  CCTL.IVALL ;  /* 0x00000000ff00798f */ /* 0x000fe20002000000 */
[----:B------:R-:W-:Y:S05]  /*0960*/  BRA `(.L_x_6) ;  /* 0x0000000000047947 */ /* 0x000fea0003800000 */
.L_x_5:
[----:B------:R-:W-:Y:S06]  /*0970*/  BAR.SYNC.DEFER_BLOCKING 0x0 ;  /* 0x0000000000007b1d */ /* 0x000fec0000010000 */
.L_x_6:
[----:B------:R-:W-:Y:S05]  /*0980*/  @!P2 BRA `(.L_x_7) ;  /* 0x0000005c0090a947 */ /* 0x000fea0003800000 */
[----:B------:R-:W-:-:S13]  /*0990*/  ISETP.GT.U32.AND P0, PT, R8, 0x1, PT ;  /* 0x000000010800780c */ /* 0x000fda0003f04070 */
[----:B------:R-:W-:Y:S05]  /*09a0*/  @P0 EXIT ;  /* 0x000000000000094d */ /* 0x000fea0003800000 */
[----:B------:R-:W-:Y:S01]  /*09b0*/  ULDC.64 UR4, c[0x0][0x650] ;  /* 0x0001940000047ab9 */ /* 0x000fe20000000a00 */
[----:B------:R-:W-:Y:S01]  /*09c0*/  PRMT R3, RZ, 0x7610, R3 ;  /* 0x00007610ff037816 */ /* 0x000fe20000000003 */
[----:B------:R-:W-:Y:S01]  /*09d0*/  IMAD.MOV.U32 R101, RZ, RZ, -0x1 ;  /* 0xffffffffff657424 */ /* 0x000fe200078e00ff */
[----:B------:R-:W-:Y:S01]  /*09e0*/  ISETP.GE.U32.AND P0, PT, R16, UR4, PT ;  /* 0x0000000410007c0c */ /* 0x000fe2000bf06070 */
[----:B------:R-:W-:Y:S02]  /*09f0*/  IMAD.MOV.U32 R100, RZ, RZ, -0x1 ;  /* 0xffffffffff647424 */ /* 0x000fe400078e00ff */
[----:B------:R-:W-:Y:S01]  /*0a00*/  IMAD.MOV.U32 R99, RZ, RZ, -0x1 ;  /* 0xffffffffff637424 */ /* 0x000fe200078e00ff */
[----:B------:R-:W-:-:S13]  /*0a10*/  ISETP.GE.U32.AND.EX P0, PT, R17, UR5, PT, P0 ;  /* 0x0000000511007c0c */ /* 0x000fda000bf06100 */
[----:B------:R-:W-:Y:S05]  /*0a20*/  @P0 BRA `(.L_x_8) ;  /* 0x0000000400280947 */ /* 0x000fea0003800000 */
[----:B------:R-:W0:Y:S01]  /*0a30*/  LDC.64 R22, c[0x0][0x628] ;  /* 0x00018a00ff167b82 */ /* 0x000e220000000a00 */
[----:B------:R-:W-:Y:S02]  /*0a40*/  IMAD.MOV.U32 R10, RZ, RZ, R16 ;  /* 0x000000ffff0a7224 */ /* 0x000fe400078e0010 */
[----:B------:R-:W-:-:S05]  /*0a50*/  IMAD.MOV.U32 R11, RZ, RZ, R17 ;  /* 0x000000ffff0b7224 */ /* 0x000fca00078e0011 */
[----:B------:R-:W1:Y:S08]  /*0a60*/  LDC R8, c[0x0][0x630] ;  /* 0x00018c00ff087b82 */ /* 0x000e700000000800 */
[----:B------:R-:W2:Y:S01]  /*0a70*/  LDC.64 R24, c[0x0][0x620] ;  /* 0x00018800ff187b82 */ /* 0x000ea20000000a00 */
[----:B0-----:R-:W-:-:S04]  /*0a80*/  ISETP.NE.U32.AND P0, PT, R22, RZ, PT ;  /* 0x000000ff1600720c */ /* 0x001fc80003f05070 */
[----:B------:R-:W-:-:S13]  /*0a90*/  ISETP.NE.AND.EX P0, PT, R23, RZ, PT, P0 ;  /* 0x000000ff1700720c */ /* 0x000fda0003f05300 */
[----:B-12---:R-:W-:Y:S05]  /*0aa0*/  @!P0 BRA `(.L_x_9) ;  /* 0x0000000000288947 */ /* 0x006fea0003800000 */
[----:B------:R-:W0:Y:S02]  /*0ab0*/  LDC R3, c[0x0][0x634] ;  /* 0x00018d00ff037b82 */ /* 0x000e240000000800 */
[----:B0-----:R-:W-:-:S05]  /*0ac0*/  IADD3 R3, P0, R16, R3, RZ ;  /* 0x0000000310037210 */ /* 0x001fca0007f1e0ff */
[----:B------:R-:W-:-:S04]  /*0ad0*/  IMAD.X R21, RZ, RZ, R17, P0 ;  /* 0x000000ffff157224 */ /* 0x000fc800000e0611 */
[----:B------:R-:W-:-:S04]  /*0ae0*/  IMAD.WIDE.U32 R10, R21, R22, RZ ;  /* 0x00000016150a7225 */ /* 0x000fc800078e00ff */
[----:B------:R-:W-:-:S04]  /*0af0*/  IMAD.WIDE.U32 R12, P0, R3, R23, R10 ;  /* 0x00000017030c7225 */ /* 0x000fc8000780000a */
[----:B------:R-:W-:-:S04]  /*0b00*/  IMAD.WIDE.U32 R10, R3, R22, RZ ;  /* 0x00000016030a7225 */ /* 0x000fc800078e00ff */
[----:B------:R-:W-:Y:S01]  /*0b10*/  IMAD.X R15, RZ, RZ, RZ, P0 ;  /* 0x000000ffff0f7224 */ /* 0x000fe200000e06ff */
[----:B------:R-:W-:Y:S01]  /*0b20*/  IADD3 RZ, P0, R11, R12, RZ ;  /* 0x0000000c0bff7210 */ /* 0x000fe20007f1e0ff */
[----:B------:R-:W-:-:S04]  /*0b30*/  IMAD.MOV.U32 R14, RZ, RZ, R13 ;  /* 0x000000ffff0e7224 */ /* 0x000fc800078e000d */
[----:B------:R-:W-:-:S08]  /*0b40*/  IMAD.WIDE.U32.X R10, R21, R23, R14, P0 ;  /* 0x00000017150a7225 */ /* 0x000fd000000e040e */
.L_x_9:
[----:B------:R-:W0:Y:S01]  /*0b50*/  LDC.64 R28, c[0x0][0x640] ;  /* 0x00019000ff1c7b82 */ /* 0x000e220000000a00 */
[-CC-:B------:R-:W-:Y:S01]  /*0b60*/  SHF.R.U64 R99, R10, R8.reuse, R11.reuse ;  /* 0x000000080a637219 */ /* 0x180fe2000000120b */
[----:B------:R-:W-:Y:S01]  /*0b70*/  IMAD.MOV.U32 R23, RZ, RZ, 0x1 ;  /* 0x00000001ff177424 */ /* 0x000fe200078e00ff */
[----:B------:R-:W-:Y:S02]  /*0b80*/  SHF.R.U32.HI R3, RZ, R8, R11 ;  /* 0x00000008ff037219 */ /* 0x000fe4000001160b */
[----:B------:R-:W-:-:S03]  /*0b90*/  IADD3 R5, P0, RZ, -R99, RZ ;  /* 0x80000063ff057210 */ /* 0x000fc60007f1e0ff */
[----:B------:R-:W1:Y:S02]  /*0ba0*/  LDC R12, c[0x0][0x618] ;  /* 0x00018600ff0c7b82 */ /* 0x000e640000000800 */
[----:B------:R-:W-:Y:S02]  /*0bb0*/  IMAD.X R3, RZ, RZ, ~R3, P0 ;  /* 0x000000ffff037224 */ /* 0x000fe400000e0e03 */
[----:B------:R-:W-:-:S04]  /*0bc0*/  IMAD.WIDE.U32 R10, R5, R24, R16 ;  /* 0x00000018050a7225 */ /* 0x000fc800078e0010 */
[----:B------:R-:W2:Y:S01]  /*0bd0*/  LDC R22, c[0x0][0x608] ;  /* 0x00018200ff167b82 */ /* 0x000ea20000000800 */
[----:B------:R-:W-:Y:S02]  /*0be0*/  IMAD R8, R3, R24, RZ ;  /* 0x0000001803087224 */ /* 0x000fe400078e02ff */
[----:B------:R-:W-:Y:S02]  /*0bf0*/  IMAD.MOV.U32 R3, RZ, RZ, -0x1 ;  /* 0xffffffffff037424 */ /* 0x000fe400078e00ff */
[----:B------:R-:W-:-:S03]  /*0c00*/  IMAD R5, R5, R25, R8 ;  /* 0x0000001905057224 */ /* 0x000fc600078e0208 */
[----:B------:R-:W3:Y:S01]  /*0c10*/  LDC R26, c[0x0][0x658] ;  /* 0x00019600ff1a7b82 */ /* 0x000ee20000000800 */
[----:B------:R-:W-:Y:S01]  /*0c20*/  IMAD.IADD R5, R11, 0x1, R5 ;  /* 0x000000010b057824 */ /* 0x000fe200078e0205 */
[----:B0-----:R-:W-:-:S04]  /*0c30*/  ISETP.NE.U32.AND P0, PT, R28, RZ, PT ;  /* 0x000000ff1c00720c */ /* 0x001fc80003f05070 */
[----:B------:R-:W-:Y:S02]  /*0c40*/  ISETP.NE.AND.EX P0, PT, R29, RZ, PT, P0 ;  /* 0x000000ff1d00720c */ /* 0x000fe40003f05300 */
[----:B------:R-:W0:Y:S01]  /*0c50*/  LDC R24, c[0x0][0x600] ;  /* 0x00018000ff187b82 */ /* 0x000e220000000800 */
[-CC-:B-1----:R-:W-:Y:S02]  /*0c60*/  SHF.R.U64 R14, R10, R12.reuse, R5.reuse ;  /* 0x0000000c0a0e7219 */ /* 0x182fe40000001205 */
[----:B------:R-:W-:-:S05]  /*0c70*/  SHF.R.U32.HI R5, RZ, R12, R5 ;  /* 0x0000000cff057219 */ /* 0x000fca0000011605 */
[----:B------:R-:W1:Y:S01]  /*0c80*/  LDC R15, c[0x0][0x648] ;  /* 0x00019200ff0f7b82 */ /* 0x000e620000000800 */
[-CC-:B--2---:R-:W-:Y:S02]  /*0c90*/  SHF.R.U64 R27, R14, R22.reuse, R5.reuse ;  /* 0x000000160e1b7219 */ /* 0x184fe40000001205 */
[----:B------:R-:W-:Y:S01]  /*0ca0*/  SHF.R.U32.HI R5, RZ, R22, R5 ;  /* 0x00000016ff057219 */ /* 0x000fe20000011605 */
[----:B------:R-:W-:-:S04]  /*0cb0*/  IMAD R22, R9, R20, R4 ;  /* 0x0000001409167224 */ /* 0x000fc800078e0204 */
[----:B------:R-:W2:Y:S01]  /*0cc0*/  LDC R21, c[0x0][0x638] ;  /* 0x00018e00ff157b82 */ /* 0x000ea20000000800 */
[-CC-:B---3--:R-:W-:Y:S02]  /*0cd0*/  SHF.R.U64 R20, R27, R26.reuse, R5.reuse ;  /* 0x0000001a1b147219 */ /* 0x188fe40000001205 */
[-C--:B------:R-:W-:Y:S02]  /*0ce0*/  SHF.L.U32 R3, R3, R26.reuse, RZ ;  /* 0x0000001a03037219 */ /* 0x080fe400000006ff */
[----:B------:R-:W-:Y:S01]  /*0cf0*/  SHF.R.U32.HI R5, RZ, R26, R5 ;  /* 0x0000001aff057219 */ /* 0x000fe20000011605 */
[----:B------:R-:W-:Y:S01]  /*0d00*/  IMAD.MOV.U32 R4, RZ, RZ, R20 ;  /* 0x000000ffff047224 */ /* 0x000fe200078e0014 */
[----:B------:R-:W-:Y:S01]  /*0d10*/  LOP3.LUT R12, RZ, R3, RZ, 0x33, !PT ;  /* 0x00000003ff0c7212 */ /* 0x000fe200078e33ff */
[----:B------:R-:W3:Y:S01]  /*0d20*/  LDC R25, c[0x0][0x610] ;  /* 0x00018400ff197b82 */ /* 0x000ee20000000800 */
[----:B------:R-:W-:Y:S05]  /*0d30*/  @!P0 BRA `(.L_x_10) ;  /* 0x0000000000288947 */ /* 0x000fea0003800000 */
[----:B------:R-:W4:Y:S02]  /*0d40*/  LDC R3, c[0x0][0x64c] ;  /* 0x00019300ff037b82 */ /* 0x000f240000000800 */
[----:B----4-:R-:W-:-:S05]  /*0d50*/  IADD3 R3, P0, R20, R3, RZ ;  /* 0x0000000314037210 */ /* 0x010fca0007f1e0ff */
        /* <DEDUP_REMOVED lines=8> */
.L_x_10:
[----:B-1----:R-:W-:Y:S01]  /*0de0*/  SHF.R.U64 R4, R4, R15, R5 ;  /* 0x0000000f04047219 */ /* 0x002fe20000001205 */
[----:B0-----:R-:W-:Y:S01]  /*0df0*/  VIADD R5, R24, 0xffffffff ;  /* 0xffffffff18057836 */ /* 0x001fe20000000000 */
[----:B------:R-:W-:Y:S02]  /*0e00*/  SHF.L.U32 R3, R23, R26, RZ ;  /* 0x0000001a17037219 */ /* 0x000fe400000006ff */
[----:B------:R-:W-:Y:S01]  /*0e10*/  LOP3.LUT R12, R27, R12, RZ, 0xc0, !PT ;  /* 0x0000000c1b0c7212 */ /* 0x000fe200078ec0ff */
[----:B------:R-:W-:Y:S01]  /*0e20*/  IMAD.MOV R8, RZ, RZ, -R4 ;  /* 0x000000ffff087224 */ /* 0x000fe200078e0a04 */
[----:B------:R-:W-:-:S03]  /*0e30*/  SEL R7, R7, R22, !P1 ;  /* 0x0000001607077207 */ /* 0x000fc60004800000 */
[----:B------:R-:W-:Y:S01]  /*0e40*/  IMAD R12, R3, R4, R12 ;  /* 0x00000004030c7224 */ /* 0x000fe200078e020c */
[----:B------:R-:W-:Y:S01]  /*0e50*/  LOP3.LUT R4, R14, R5, RZ, 0xc0, !PT ;  /* 0x000000050e047212 */ /* 0x000fe200078ec0ff */
[----:B--2---:R-:W-:Y:S02]  /*0e60*/  IMAD R3, R8, R21, R20 ;  /* 0x0000001508037224 */ /* 0x004fe400078e0214 */
[----:B---3--:R-:W-:Y:S02]  /*0e70*/  IMAD R7, R12, R25, R7 ;  /* 0x000000190c077224 */ /* 0x008fe400078e0207 */
[----:B------:R-:W-:Y:S02]  /*0e80*/  IMAD.MOV.U32 R5, RZ, RZ, 0x1 ;  /* 0x00000001ff057424 */ /* 0x000fe400078e00ff */
[----:B------:R-:W-:-:S03]  /*0e90*/  IMAD R4, R3, R24, R4 ;  /* 0x0000001803047224 */ /* 0x000fc600078e0204 */
[----:B------:R-:W-:Y:S02]  /*0ea0*/  PRMT R3, R5, 0x7610, R3 ;  /* 0x0000761005037816 */ /* 0x000fe40000000003 */
[----:B------:R-:W-:Y:S02]  /*0eb0*/  SEL R100, R4, R7, !P1 ;  /* 0x0000000704647207 */ /* 0x000fe40004800000 */
[----:B------:R-:W-:-:S07]  /*0ec0*/  SEL R101, R7, R4, !P1 ;  /* 0x0000000407657207 */ /* 0x000fce0004800000 */
.L_x_8:
[----:B------:R-:W-:-:S08]  /*0ed0*/  NOP ;  /* 0x0000000000007918 */ /* 0x000fd00000000000 */
[----:B------:R-:W0:Y:S02]  /*0ee0*/  USETMAXREG.TRY_ALLOC.CTAPOOL UP0, 0xe8 ;  /* 0x000000e8000079c8 */ /* 0x000e240008000600 */
[----:B0-----:R-:W-:-:S13]  /*0ef0*/  PLOP3.LUT P0, PT, PT, PT, UP0, 0x80, 0x0 ;  /* 0x000000000000781c */ /* 0x001fda0003f0f008 */
[----:B------:R-:W-:Y:S05]  /*0f00*/  @!P0 BRA `(.L_x_8) ;  /* 0xfffffffc00f08947 */ /* 0x000fea000383ffff */
[----:B------:R-:W-:Y:S01]  /*0f10*/  ULDC.64 UR4, c[0x0][0x598] ;  /* 0x0001660000047ab9 */ /* 0x000fe20000000a00 */
[----:B------:R-:W-:Y:S01]  /*0f20*/  ULDC.64 UR38, c[0x0][0x208] ;  /* 0x0000820000267ab9 */ /* 0x000fe20000000a00 */
[----:B------:R-:W-:-:S04]  /*0f30*/  ISETP.NE.U32.AND P0, PT, RZ, UR4, PT ;  /* 0x00000004ff007c0c */ /* 0x000fc8000bf05070 */
[----:B------:R-:W-:-:S13]  /*0f40*/  ISETP.NE.AND.EX P0, PT, RZ, UR5, PT, P0 ;  /* 0x00000005ff007c0c */ /* 0x000fda000bf05300 */
[----:B------:R-:W-:Y:S05]  /*0f50*/  @!P0 BRA `(.L_x_11) ;  /* 0x00000000001c8947 */ /* 0x000fea0003800000 */
[----:B------:R-:W0:Y:S02]  /*0f60*/  LDC.64 R4, c[0x0][0x598] ;  /* 0x00016600ff047b82 */ /* 0x000e240000000a00 */
[----:B0-----:R-:W2:Y:S02]  /*0f70*/  LDG.E.64 R4, desc[UR38][R4.64] ;  /* 0x0000002604047981 */ /* 0x001ea4000c1e1b00 */
[----:B--2---:R-:W-:-:S04]  /*0f80*/  ISETP.NE.U32.AND P0, PT, R4, RZ, PT ;  /* 0x000000ff0400720c */ /* 0x004fc80003f05070 */
[----:B------:R-:W-:-:S13]  /*0f90*/  ISETP.NE.AND.EX P0, PT, R5, RZ, PT, P0 ;  /* 0x000000ff0500720c */ /* 0x000fda0003f05300 */
[----:B------:R-:W-:Y:S05]  /*0fa0*/  @!P0 BRA `(.L_x_11) ;  /* 0x0000000000088947 */ /* 0x000fea0003800000 */
[----:B------:R0:W5:Y:S01]  /*0fb0*/  LD.E R88, desc[UR38][R4.64] ;  /* 0x0000002604587980 */ /* 0x000162000c101900 */
[----:B------:R-:W-:Y:S05]  /*0fc0*/  BRA `(.L_x_12) ;  /* 0x0000000000247947 */ /* 0x000fea0003800000 */
.L_x_11:
[----:B------:R-:W-:Y:S02]  /*0fd0*/  ULDC.64 UR4, c[0x0][0x588] ;  /* 0x0001620000047ab9 */ /* 0x000fe40000000a00 */
[----:B------:R-:W-:-:S04]  /*0fe0*/  ISETP.NE.U32.AND P0, PT, RZ, UR4, PT ;  /* 0x00000004ff007c0c */ /* 0x000fc8000bf05070 */
[----:B------:R-:W-:-:S13]  /*0ff0*/  ISETP.NE.AND.EX P0, PT, RZ, UR5, PT, P0 ;  /* 0x00000005ff007c0c */ /* 0x000fda000bf05300 */
[----:B------:R-:W-:Y:S05]  /*1000*/  @!P0 BRA `(.L_x_13) ;  /* 0x00000000000c8947 */ /* 0x000fea0003800000 */
[----:B------:R-:W0:Y:S02]  /*1010*/  LDC.64 R88, c[0x0][0x588] ;  /* 0x00016200ff587b82 */ /* 0x000e240000000a00 */
[----:B0-----:R1:W5:Y:S01]  /*1020*/  LDG.E R88, desc[UR38][R88.64] ;  /* 0x0000002658587981 */ /* 0x001362000c1e1900 */
[----:B------:R-:W-:Y:S05]  /*1030*/  BRA `(.L_x_12) ;  /* 0x0000000000087947 */ /* 0x000fea0003800000 */
.L_x_13:
[----:B------:R-:W-:Y:S02]  /*1040*/  ULDC UR4, c[0x0][0x580] ;  /* 0x0001600000047ab9 */ /* 0x000fe40000000800 */
[----:B------:R-:W-:-:S07]  /*1050*/  IMAD.U32 R88, RZ, RZ, UR4 ;  /* 0x00000004ff587e24 */ /* 0x000fce000f8e00ff */
.L_x_12:
[----:B------:R-:W-:Y:S02]  /*1060*/  ULDC.64 UR4, c[0x0][0x5a0] ;  /* 0x0001680000047ab9 */ /* 0x000fe40000000a00 */
[----:B------:R-:W-:-:S04]  /*1070*/  ISETP.NE.U32.AND P0, PT, RZ, UR4, PT ;  /* 0x00000004ff007c0c */ /* 0x000fc8000bf05070 */
[----:B------:R-:W-:-:S13]  /*1080*/  ISETP.NE.AND.EX P0, PT, RZ, UR5, PT, P0 ;  /* 0x00000005ff007c0c */ /* 0x000fda000bf05300 */
[----:B------:R-:W-:Y:S05]  /*1090*/  @!P0 BRA `(.L_x_14) ;  /* 0x00000000001c8947 */ /* 0x000fea0003800000 */
[----:B0-----:R-:W0:Y:S02]  /*10a0*/  LDC.64 R4, c[0x0][0x5a0] ;  /* 0x00016800ff047b82 */ /* 0x001e240000000a00 */
[----:B0-----:R-:W2:Y:S02]  /*10b0*/  LDG.E.64 R4, desc[UR38][R4.64] ;  /* 0x0000002604047981 */ /* 0x001ea4000c1e1b00 */
[----:B--2---:R-:W-:-:S04]  /*10c0*/  ISETP.NE.U32.AND P0, PT, R4, RZ, PT ;  /* 0x000000ff0400720c */ /* 0x004fc80003f05070 */
[----:B------:R-:W-:-:S13]  /*10d0*/  ISETP.NE.AND.EX P0, PT, R5, RZ, PT, P0 ;  /* 0x000000ff0500720c */ /* 0x000fda0003f05300 */
[----:B------:R-:W-:Y:S05]  /*10e0*/  @!P0 BRA `(.L_x_14) ;  /* 0x0000000000088947 */ /* 0x000fea0003800000 */
[----:B-1----:R0:W5:Y:S01]  /*10f0*/  LD.E R89, desc[UR38][R4.64] ;  /* 0x0000002604597980 */ /* 0x002162000c101900 */
[----:B------:R-:W-:Y:S05]  /*1100*/  BRA `(.L_x_15) ;  /* 0x0000000000247947 */ /* 0x000fea0003800000 */
.L_x_14:
[----:B------:R-:W-:Y:S02]  /*1110*/  ULDC.64 UR4, c[0x0][0x590] ;  /* 0x0001640000047ab9 */ /* 0x000fe40000000a00 */
[----:B------:R-:W-:-:S04]  /*1120*/  ISETP.NE.U32.AND P0, PT, RZ, UR4, PT ;  /* 0x00000004ff007c0c */ /* 0x000fc8000bf05070 */
[----:B------:R-:W-:-:S13]  /*1130*/  ISETP.NE.AND.EX P0, PT, RZ, UR5, PT, P0 ;  /* 0x00000005ff007c0c */ /* 0x000fda000bf05300 */
[----:B------:R-:W-:Y:S05]  /*1140*/  @!P0 BRA `(.L_x_16) ;  /* 0x00000000000c8947 */ /* 0x000fea0003800000 */
[----:B0-----:R-:W1:Y:S02]  /*1150*/  LDC.64 R4, c[0x0][0x590] ;  /* 0x00016400ff047b82 */ /* 0x001e640000000a00 */
[----:B-1----:R1:W5:Y:S01]  /*1160*/  LDG.E R89, desc[UR38][R4.64] ;  /* 0x0000002604597981 */ /* 0x002362000c1e1900 */
[----:B------:R-:W-:Y:S05]  /*1170*/  BRA `(.L_x_15) ;  /* 0x0000000000087947 */ /* 0x000fea0003800000 */
.L_x_16:
[----:B------:R-:W-:Y:S02]  /*1180*/  ULDC UR4, c[0x0][0x584] ;  /* 0x0001610000047ab9 */ /* 0x000fe40000000800 */
[----:B-1----:R-:W-:-:S07]  /*1190*/  IMAD.U32 R89, RZ, RZ, UR4 ;  /* 0x00000004ff597e24 */ /* 0x002fce000f8e00ff */
.L_x_15:
[----:B------:R-:W-:-:S13]  /*11a0*/  LOP3.LUT P0, RZ, R3, 0xff, RZ, 0xc0, !PT ;  /* 0x000000ff03ff7812 */ /* 0x000fda000780c0ff */
[----:B------:R-:W-:Y:S05]  /*11b0*/  @!P0 EXIT ;  /* 0x000000000000894d */ /* 0x000fea0003800000 */
[----:B------:R-:W2:Y:S01]  /*11c0*/  LDC R92, c[0x0][0x658] ;  /* 0x00019600ff5c7b82 */ /* 0x000ea20000000800 */
[----:B------:R-:W-:Y:S01]  /*11d0*/  ULDC.64 UR6, c[0x0][0x288] ;  /* 0x0000a20000067ab9 */ /* 0x000fe20000000a00 */
[----:B------:R-:W-:Y:S01]  /*11e0*/  LOP3.LUT R6, R6, 0x1, RZ, 0xc0, !PT ;  /* 0x0000000106067812 */ /* 0x000fe200078ec0ff */
[----:B------:R-:W-:Y:S01]  /*11f0*/  UIADD3 UR4, UR7, 0x3f, URZ ;  /* 0x0000003f07047890 */ /* 0x000fe2000fffe03f */
[----:B------:R-:W-:Y:S01]  /*1200*/  SHF.R.U32.HI R3, RZ, 0x2, R94 ;  /* 0x00000002ff037819 */ /* 0x000fe2000001165e */
[----:B01----:R-:W-:Y:S01]  /*1210*/  IMAD.MOV.U32 R5, RZ, RZ, -0x1 ;  /* 0xffffffffff057424 */ /* 0x003fe200078e00ff */
[----:B------:R-:W-:Y:S01]  /*1220*/  SHF.R.U32.HI R0, RZ, 0x1, R0 ;  /* 0x00000001ff007819 */ /* 0x000fe20000011600 */
[----:B------:R-:W-:Y:S01]  /*1230*/  USHF.R.S32.HI UR5, URZ, 0x1f, UR4 ;  /* 0x0000001f3f057899 */ /* 0x000fe20008011404 */
[----:B------:R-:W0:Y:S01]  /*1240*/  LDC.64 R90, c[0x0][0x5c8] ;  /* 0x00017200ff5a7b82 */ /* 0x000e220000000a00 */
[----:B------:R-:W-:Y:S01]  /*1250*/  IMAD.SHL.U32 R22, R6, 0x40, RZ ;  /* 0x0000004006167824 */ /* 0x000fe200078e00ff */
[----:B------:R-:W-:Y:S01]  /*1260*/  LOP3.LUT R3, R3, 0x7, RZ, 0xc0, !PT ;  /* 0x0000000703037812 */ /* 0x000fe200078ec0ff */
[----:B------:R-:W-:Y:S01]  /*1270*/  ULEA.HI UR5, UR5, UR4, URZ, 0x6 ;  /* 0x0000000405057291 */ /* 0x000fe2000f8f303f */
[----:B------:R-:W-:Y:S01]  /*1280*/  LOP3.LUT R0, R0, 0x30, RZ, 0xc0, !PT ;  /* 0x0000003000007812 */ /* 0x000fe200078ec0ff */
[----:B------:R-:W-:Y:S01]  /*1290*/  IMAD.MOV.U32 R7, RZ, RZ, 0x1 ;  /* 0x00000001ff077424 */ /* 0x000fe200078e00ff */
[--C-:B------:R-:W-:Y:S01]  /*12a0*/  LOP3.LUT R22, R22, 0x40, R3.reuse, 0xe2, !PT ;  /* 0x0000004016167812 */ /* 0x100fe200078ee203 */
[----:B------:R-:W-:Y:S01]  /*12b0*/  USHF.R.S32.HI UR43, URZ, 0x6, UR5 ;  /* 0x000000063f2b7899 */ /* 0x000fe20008011405 */
[----:B------:R-:W1:Y:S01]  /*12c0*/  LDC R96, c[0x0][0x600] ;  /* 0x00018000ff607b82 */ /* 0x000e620000000800 */
[----:B------:R-:W-:Y:S01]  /*12d0*/  IADD3 R3, RZ, -R0, -R3 ;  /* 0x80000000ff037210 */ /* 0x000fe20007ffe803 */
[----:B------:R-:W-:Y:S01]  /*12e0*/  IMAD.U32 R4, RZ, RZ, UR6 ;  /* 0x00000006ff047e24 */ /* 0x000fe2000f8e00ff */
[C---:B------:R-:W-:Y:S01]  /*12f0*/  LOP3.LUT R93, R94.reuse, 0x3, RZ, 0xc0, !PT ;  /* 0x000000035e5d7812 */ /* 0x040fe200078ec0ff */
[----:B------:R-:W-:Y:S01]  /*1300*/  UISETP.LT.AND UP0, UPT, UR43, 0x1, UPT ;  /* 0x000000012b00788c */ /* 0x000fe2000bf01270 */
[----:B------:R-:W-:Y:S01]  /*1310*/  LOP3.LUT R95, R94, 0x80, RZ, 0xc0, !PT ;  /* 0x000000805e5f7812 */ /* 0x000fe200078ec0ff */
[----:B------:R-:W-:Y:S01]  /*1320*/  IMAD R3, R6, -0x40, R3 ;  /* 0xffffffc006037824 */ /* 0x000fe200078e0203 */
[----:B------:R-:W-:Y:S01]  /*1330*/  ULDC UR4, c[0x0][0x284] ;  /* 0x0000a10000047ab9 */ /* 0x000fe20000000800 */
[----:B--2---:R-:W-:Y:S01]  /*1340*/  SHF.L.U32 R5, R5, R92, RZ ;  /* 0x0000005c05057219 */ /* 0x004fe200000006ff */
[----:B------:R-:W-:Y:S01]  /*1350*/  USEL UR44, UR43, 0x1, UP0 ;  /* 0x000000012b2c7887 */ /* 0x000fe20008000000 */
[----:B------:R-:W-:Y:S01]  /*1360*/  IMAD R93, R93, -0x2, R4 ;  /* 0xfffffffe5d5d7824 */ /* 0x000fe200078e0204 */
[----:B------:R-:W-:Y:S01]  /*1370*/  LOP3.LUT R22, R22, R0, RZ, 0xfc, !PT ;  /* 0x0000000016167212 */ /* 0x000fe200078efcff */
[----:B------:R-:W-:Y:S01]  /*1380*/  IMAD.SHL.U32 R94, R94, 0x2, RZ ;  /* 0x000000025e5e7824 */ /* 0x000fe200078e00ff */
[----:B------:R-:W-:Y:S01]  /*1390*/  SHF.L.U32 R92, R7, R92, RZ ;  /* 0x0000005c075c7219 */ /* 0x000fe200000006ff */
[----:B------:R-:W-:Y:S01]  /*13a0*/  VIADD R98, R3, UR4 ;  /* 0x0000000403627c36 */ /* 0x000fe20008000000 */
[----:B------:R-:W-:Y:S01]  /*13b0*/  LOP3.LUT R103, R18, 0x1, RZ, 0xfc, !PT ;  /* 0x0000000112677812 */ /* 0x000fe200078efcff */
[----:B------:R-:W-:Y:S01]  /*13c0*/  IMAD.MOV.U32 R23, RZ, RZ, RZ ;  /* 0x000000ffff177224 */ /* 0x000fe200078e00ff */
[C---:B0-----:R-:W-:Y:S01]  /*13d0*/  SHF.L.U64.HI R91, R90.reuse, 0x3, R91 ;  /* 0x000000035a5b7819 */ /* 0x041fe2000001025b */
[----:B------:R-:W-:Y:S01]  /*13e0*/  IMAD.SHL.U32 R90, R90, 0x8, RZ ;  /* 0x000000085a5a7824 */ /* 0x000fe200078e00ff */
[----:B------:R-:W-:Y:S01]  /*13f0*/  SHF.R.U32.HI R95, RZ, 0x7, R95 ;  /* 0x00000007ff5f7819 */ /* 0x000fe2000001165f */
[----:B------:R-:W-:Y:S01]  /*1400*/  UIADD3 UR44, UR43, -UR44, URZ ;  /* 0x8000002c2b2c7290 */ /* 0x000fe2000fffe03f */
[----:B------:R-:W-:Y:S01]  /*1410*/  LOP3.LUT R97, RZ, R5, RZ, 0x33, !PT ;  /* 0x00000005ff617212 */ /* 0x000fe200078e33ff */
[----:B------:R-:W-:Y:S01]  /*1420*/  UMOV UR40, URZ ;  /* 0x0000003f00287c82 */ /* 0x000fe20008000000 */
[----:B------:R-:W-:Y:S01]  /*1430*/  UMOV UR41, URZ ;  /* 0x0000003f00297c82 */ /* 0x000fe20008000000 */
[----:B-1----:R-:W-:-:S08]  /*1440*/  VIADD R96, R96, 0xffffffff ;  /* 0xffffffff60607836 */ /* 0x002fd00000000000 */
.L_x_162:
[----:B0-----:R-:W0:Y:S01]  /*1450*/  SHFL.IDX PT, R0, R95, RZ, 0x1f ;  /* 0x00001fff5f007589 */ /* 0x001e2200000e0000 */
[----:B-1----:R-:W1:Y:S01]  /*1460*/  S2UR UR7, SR_CgaCtaId ;  /* 0x00000000000779c3 */ /* 0x002e620000008800 */
[----:B------:R-:W-:Y:S01]  /*1470*/  UMOV UR6, 0x400 ;  /* 0x0000040000067882 */ /* 0x000fe20000000000 */
[----:B0-----:R-:W-:Y:S01]  /*1480*/  R2UR UR4, R0 ;  /* 0x00000000000472ca */ /* 0x001fe200000e0000 */
[----:B-1----:R-:W-:-:S12]  /*1490*/  ULEA UR6, UR7, UR6, 0x18 ;  /* 0x0000000607067291 */ /* 0x002fd8000f8ec03f */
[----:B------:R-:W-:-:S04]  /*14a0*/  ULEA.HI UR5, UR4, UR4, URZ, 0x1 ;  /* 0x0000000404057291 */ /* 0x000fc8000f8f083f */
[----:B------:R-:W-:-:S04]  /*14b0*/  ULOP3.LUT UR5, UR5, 0x7fffe, URZ, 0xc0, !UPT ;  /* 0x0007fffe05057892 */ /* 0x000fc8000f8ec03f */
[----:B------:R-:W-:-:S03]  /*14c0*/  UIADD3 UR5, UR4, -UR5, URZ ;  /* 0x8000000504057290 */ /* 0x000fc6000fffe03f */
[----:B------:R-:W-:Y:S01]  /*14d0*/  ULDC UR4, c[0x0][0x28c] ;  /* 0x0000a30000047ab9 */ /* 0x000fe20000000800 */
[----:B------:R-:W-:Y:S01]  /*14e0*/  ULEA UR5, UR5, UR6, 0xd ;  /* 0x0000000605057291 */ /* 0x000fe2000f8e683f */
[----:B------:R-:W-:-:S03]  /*14f0*/  ISETP.LT.AND P0, PT, RZ, UR4, PT ;  /* 0x00000004ff007c0c */ /* 0x000fc6000bf01270 */
[----:B------:R-:W-:-:S04]  /*1500*/  UIADD3 UR5, UR5, 0x180, URZ ;  /* 0x0000018005057890 */ /* 0x000fc8000fffe03f */
[----:B------:R-:W-:-:S04]  /*1510*/  USHF.R.U32.HI UR5, URZ, 0x4, UR5 ;  /* 0x000000043f057899 */ /* 0x000fc80008011605 */
[----:B------:R-:W-:-:S04]  /*1520*/  ULOP3.LUT UR5, UR5, 0x3fff, URZ, 0xc0, !UPT ;  /* 0x00003fff05057892 */ /* 0x000fc8000f8ec03f */
[----:B------:R-:W-:Y:S01]  /*1530*/  ULOP3.LUT UR45, UR5, 0x10000, URZ, 0xfc, !UPT ;  /* 0x00010000052d7892 */ /* 0x000fe2000f8efc3f */
[----:B--2345:R-:W-:Y:S11]  /*1540*/  @P0 BRA `(.L_x_17) ;  /* 0x0000000000400947 */ /* 0x03cff60003800000 */
[----:B------:R-:W-:Y:S01]  /*1550*/  MOV R0, 0x0 ;  /* 0x0000000000007802 */ /* 0x000fe20000000f00 */
[----:B------:R-:W-:Y:S01]  /*1560*/  ULDC.64 UR4, c[0x4][0x68] ;  /* 0x01001a0000047ab9 */ /* 0x000fe20000000a00 */
[----:B------:R-:W-:Y:S01]  /*1570*/  ULDC.64 UR6, c[0x4][0x8] ;  /* 0x0100020000067ab9 */ /* 0x000fe20000000a00 */
[----:B------:R-:W-:Y:S01]  /*1580*/  IMAD.U32 R4, RZ, RZ, UR4 ;  /* 0x00000004ff047e24 */ /* 0x000fe2000f8e00ff */
[----:B------:R0:W1:Y:S01]  /*1590*/  LDC.64 R14, c[0x4][R0] ;  /* 0x01000000000e7b82 */ /* 0x0000620000000a00 */
[----:B------:R-:W-:Y:S01]  /*15a0*/  IMAD.U32 R5, RZ, RZ, UR5 ;  /* 0x00000005ff057e24 */ /* 0x000fe2000f8e00ff */
[----:B------:R-:W-:Y:S01]  /*15b0*/  ULDC.64 UR4, c[0x4][0x70] ;  /* 0x01001c0000047ab9 */ /* 0x000fe20000000a00 */
[----:B------:R-:W-:Y:S02]  /*15c0*/  IMAD.U32 R10, RZ, RZ, UR6 ;  /* 0x00000006ff0a7e24 */ /* 0x000fe4000f8e00ff */
[----:B------:R-:W-:Y:S02]  /*15d0*/  IMAD.U32 R6, RZ, RZ, UR4 ;  /* 0x00000004ff067e24 */ /* 0x000fe4000f8e00ff */
[----:B------:R-:W-:-:S02]  /*15e0*/  IMAD.U32 R7, RZ, RZ, UR5 ;  /* 0x00000005ff077e24 */ /* 0x000fc4000f8e00ff */
[----:B------:R-:W-:Y:S02]  /*15f0*/  IMAD.U32 R11, RZ, RZ, UR7 ;  /* 0x00000007ff0b7e24 */ /* 0x000fe4000f8e00ff */
[----:B------:R-:W-:Y:S02]  /*1600*/  IMAD.MOV.U32 R8, RZ, RZ, 0x1e1 ;  /* 0x000001e1ff087424 */ /* 0x000fe400078e00ff */
[----:B------:R-:W-:Y:S02]  /*1610*/  IMAD.MOV.U32 R12, RZ, RZ, 0x1 ;  /* 0x00000001ff0c7424 */ /* 0x000fe400078e00ff */
[----:B0-----:R-:W-:-:S07]  /*1620*/  IMAD.MOV.U32 R13, RZ, RZ, RZ ;  /* 0x000000ffff0d7224 */ /* 0x001fce00078e00ff */
[----:B------:R-:W-:-:S07]  /*1630*/  LEPC R20, `(.L_x_17) ;  /* 0x000000001014794e */ /* 0x000fce0000000000 */
[----:B-1---5:R-:W-:Y:S05]  /*1640*/  CALL.ABS.NOINC R14 ;  /* 0x000000000e007343 */ /* 0x022fea0003c00000 */
.L_x_17:
[----:B------:R-:W-:-:S13]  /*1650*/  ISETP.NE.AND P0, PT, R103, 0x3, PT ;  /* 0x000000036700780c */ /* 0x000fda0003f05270 */
[----:B------:R-:W-:Y:S05]  /*1660*/  @!P0 BRA `(.L_x_18) ;  /* 0x0000000000048947 */ /* 0x000fea0003800000 */
[----:B------:R-:W-:Y:S01]  /*1670*/  BPT.TRAP 0x1 ;  /* 0x000000040000795c */ /* 0x000fe20000300000 */
.L_x_18:
[----:B------:R-:W0:Y:S01]  /*1680*/  S2UR UR5, SR_CgaCtaId ;  /* 0x00000000000579c3 */ /* 0x000e220000008800 */
[----:B------:R-:W-:Y:S01]  /*1690*/  UMOV UR4, 0x400 ;  /* 0x0000040000047882 */ /* 0x000fe20000000000 */
[----:B------:R-:W-:Y:S02]  /*16a0*/  IMAD.U32 R0, RZ, RZ, UR40 ;  /* 0x00000028ff007e24 */ /* 0x000fe4000f8e00ff */
[----:B------:R-:W-:-:S03]  /*16b0*/  IMAD.U32 R3, RZ, RZ, UR41 ;  /* 0x00000029ff037e24 */ /* 0x000fc6000f8e00ff */
[----:B------:R-:W-:Y:S01]  /*16c0*/  SHF.L.U32 R0, R0, 0x1f, RZ ;  /* 0x0000001f00007819 */ /* 0x000fe200000006ff */
[----:B0-----:R-:W-:-:S06]  /*16d0*/  ULEA UR4, UR5, UR4, 0x18 ;  /* 0x0000000405047291 */ /* 0x001fcc000f8ec03f */
[----:B------:R-:W-:-:S04]  /*16e0*/  IMAD.U32 R6, RZ, RZ, UR4 ;  /* 0x00000004ff067e24 */ /* 0x000fc8000f8e00ff */
[----:B------:R-:W-:-:S04]  /*16f0*/  IMAD R3, R3, 0x8, R6 ;  /* 0x0000000803037824 */ /* 0x000fc800078e0206 */
[----:B------:R0:W1:Y:S01]  /*1700*/  SYNCS.PHASECHK.TRANS64.TRYWAIT P1, [R3+URZ], R0 ;  /* 0x00000000030075a7 */ /* 0x000062000802017f */
[----:B------:R-:W-:Y:S05]  /*1710*/  @!P0 BRA `(.L_x_19) ;  /* 0x0000000000048947 */ /* 0x000fea0003800000 */
[----:B------:R-:W-:Y:S01]  /*1720*/  BPT.TRAP 0x1 ;  /* 0x000000040000795c */ /* 0x000fe20000300000 */
.L_x_19:
[----:B------:R-:W-:-:S05]  /*1730*/  IMAD.U32 R4, RZ, RZ, UR44 ;  /* 0x0000002cff047e24 */ /* 0x000fca000f8e00ff */
[----:B------:R-:W-:Y:S01]  /*1740*/  ISETP.GE.AND P2, PT, R4, 0x1, PT ;  /* 0x000000010400780c */ /* 0x000fe20003f46270 */
[----:B-1----:R-:W-:-:S12]  /*1750*/  @P1 BRA `(.L_x_20) ;  /* 0x0000000000081947 */ /* 0x002fd80003800000 */
[----:B------:R-:W1:Y:S02]  /*1760*/  SYNCS.PHASECHK.TRANS64.TRYWAIT P1, [R3+URZ], R0 ;  /* 0x00000000030075a7 */ /* 0x000e64000802017f */
[----:B-1----:R-:W-:Y:S05]  /*1770*/  @!P1 BRA `(.L_x_21) ;  /* 0x0000006400a89947 */ /* 0x002fea0003800000 */
.L_x_20:
[----:B------:R-:W-:Y:S05]  /*1780*/  WARPSYNC.ALL ;  /* 0x0000000000007948 */ /* 0x000fea0003800000 */
[----:B------:R-:W-:Y:S01]  /*1790*/  R2UR UR4, R6 ;  /* 0x00000000060472ca */ /* 0x000fe200000e0000 */
[----:B------:R-:W-:Y:S01]  /*17a0*/  ULEA UR5, UR41, UR45, 0xa ;  /* 0x0000002d29057291 */ /* 0x000fe2000f8e503f */
[----:B------:R-:W-:Y:S01]  /*17b0*/  WARPGROUP.ARRIVE ;  /* 0x00000000000079c5 */ /* 0x000fe20000000000 */
[----:B------:R-:W-:Y:S01]  /*17c0*/  UMOV UR9, 0x40000040 ;  /* 0x4000004000097882 */ /* 0x000fe20000000000 */
[----:B------:R-:W-:-:S04]  /*17d0*/  UMOV UR11, 0x40000040 ;  /* 0x40000040000b7882 */ /* 0x000fc80000000000 */
[----:B------:R-:W-:-:S05]  /*17e0*/  UMOV UR8, UR5 ;  /* 0x0000000500087c82 */ /* 0x000fca0008000000 */
[----:B------:R-:W-:-:S04]  /*17f0*/  UIADD3 UR4, UR4, 0x18180, URZ ;  /* 0x0001818004047890 */ /* 0x000fc8000fffe03f */
[----:B------:R-:W-:-:S04]  /*1800*/  USHF.R.U32.HI UR4, URZ, 0x4, UR4 ;  /* 0x000000043f047899 */ /* 0x000fc80008011604 */
[----:B------:R-:W-:-:S04]  /*1810*/  ULOP3.LUT UR4, UR4, 0x3fff, URZ, 0xc0, !UPT ;  /* 0x00003fff04047892 */ /* 0x000fc8000f8ec03f */
[----:B------:R-:W-:-:S04]  /*1820*/  ULOP3.LUT UR4, UR4, 0x10000, URZ, 0xfc, !UPT ;  /* 0x0001000004047892 */ /* 0x000fc8000f8efc3f */
[----:B------:R-:W-:-:S07]  /*1830*/  ULEA UR6, UR41, UR4, 0xa ;  /* 0x0000000429067291 */ /* 0x000fce000f8e503f */
[----:B------:R-:W-:Y:S02]  /*1840*/  UMOV UR10, UR6 ;  /* 0x00000006000a7c82 */ /* 0x000fe40008000000 */
[----:B------:R-:W-:Y:S01]  /*1850*/  HGMMA.64x128x16.F32 R24, gdesc[UR8], RZ, !UPT, gsb0 ;  /* 0x01e00000081879f0 */ /* 0x000fe2000c0008ff */
[----:B------:R-:W-:Y:S02]  /*1860*/  UIADD3 UR8, UR5, 0x2, URZ ;  /* 0x0000000205087890 */ /* 0x000fe4000fffe03f */
[----:B------:R-:W-:Y:S01]  /*1870*/  UIADD3 UR10, UR6, 0x2, URZ ;  /* 0x00000002060a7890 */ /* 0x000fe2000fffe03f */
[----:B------:R-:W-:Y:S01]  /*1880*/  UMOV UR9, 0x40000040 ;  /* 0x4000004000097882 */ /* 0x000fe20000000000 */
[----:B------:R-:W-:Y:S01]  /*1890*/  UMOV UR11, 0x40000040 ;  /* 0x40000040000b7882 */ /* 0x000fe20000000000 */
[----:B------:R-:W-:Y:S02]  /*18a0*/  WARPGROUP.DEPBAR.LE gsb0, 0x0 ;  /* 0x00008000000079c5 */ /* 0x000fe40000010000 */
[----:B------:R-:W-:-:S06]  /*18b0*/  WARPGROUP.ARRIVE ;  /* 0x00000000000079c5 */ /* 0x000fcc0000000000 */
[----:B------:R-:W-:Y:S01]  /*18c0*/  HGMMA.64x128x16.F32 R24, gdesc[UR8], R24, gsb0 ;  /* 0x01e00000081879f0 */ /* 0x000fe20008000818 */
        /* <DEDUP_REMOVED lines=13> */
[----:B------:R-:W-:Y:S03]  /*19a0*/  HGMMA.64x128x16.F32 R24, gdesc[UR8], R24, gsb0 ;  /* 0x01e00000081879f0 */ /* 0x000fe60008000818 */
[----:B------:R-:W-:Y:S02]  /*19b0*/  WARPGROUP.DEPBAR.LE gsb0, 0x0 ;  /* 0x00008000000079c5 */ /* 0x000fe40000010000 */
[----:B------:R-:W-:Y:S05]  /*19c0*/  @!P2 BRA `(.L_x_22) ;  /* 0x000000040028a947 */ /* 0x000fea0003800000 */
[----:B------:R-:W-:Y:S01]  /*19d0*/  UIADD3 UR5, UR41, 0x1, URZ ;  /* 0x0000000129057890 */ /* 0x000fe2000fffe03f */
[----:B01----:R-:W-:Y:S02]  /*19e0*/  IMAD.U32 R0, RZ, RZ, UR44 ;  /* 0x0000002cff007e24 */ /* 0x003fe4000f8e00ff */
[----:B------:R-:W-:Y:S01]  /*19f0*/  IMAD.U32 R3, RZ, RZ, UR41 ;  /* 0x00000029ff037e24 */ /* 0x000fe2000f8e00ff */
[----:B------:R-:W-:-:S04]  /*1a00*/  UISETP.NE.AND UP0, UPT, UR5, 0x6, UPT ;  /* 0x000000060500788c */ /* 0x000fc8000bf05270 */
[----:B------:R-:W-:Y:S02]  /*1a10*/  USEL UR6, URZ, 0x1, UP0 ;  /* 0x000000013f067887 */ /* 0x000fe40008000000 */
[----:B------:R-:W-:Y:S02]  /*1a20*/  USEL UR5, UR5, URZ, UP0 ;  /* 0x0000003f05057287 */ /* 0x000fe40008000000 */
[----:B------:R-:W-:-:S06]  /*1a30*/  ULOP3.LUT UR6, UR40, UR6, URZ, 0x3c, !UPT ;  /* 0x0000000628067292 */ /* 0x000fcc000f8e3c3f */
[----:B------:R-:W-:-:S07]  /*1a40*/  IMAD.U32 R7, RZ, RZ, UR6 ;  /* 0x00000006ff077e24 */ /* 0x000fce000f8e00ff */
.L_x_29:
[----:B------:R-:W-:Y:S05]  /*1a50*/  @!P0 BRA `(.L_x_23) ;  /* 0x0000000000048947 */ /* 0x000fea0003800000 */
[----:B------:R-:W-:Y:S01]  /*1a60*/  BPT.TRAP 0x1 ;  /* 0x000000040000795c */ /* 0x000fe20000300000 */
.L_x_23:
[----:B------:R-:W0:Y:S01]  /*1a70*/  S2UR UR7, SR_CgaCtaId ;  /* 0x00000000000779c3 */ /* 0x000e220000008800 */
[----:B------:R-:W-:Y:S01]  /*1a80*/  UMOV UR6, 0x400 ;  /* 0x0000040000067882 */ /* 0x000fe20000000000 */
[----:B------:R-:W-:Y:S01]  /*1a90*/  IMAD.U32 R5, RZ, RZ, UR5 ;  /* 0x00000005ff057e24 */ /* 0x000fe2000f8e00ff */
[----:B------:R-:W-:Y:S01]  /*1aa0*/  SHF.L.U32 R4, R7, 0x1f, RZ ;  /* 0x0000001f07047819 */ /* 0x000fe200000006ff */
[----:B0-----:R-:W-:-:S06]  /*1ab0*/  ULEA UR6, UR7, UR6, 0x18 ;  /* 0x0000000607067291 */ /* 0x001fcc000f8ec03f */
[----:B------:R-:W-:-:S04]  /*1ac0*/  IMAD.U32 R6, RZ, RZ, UR6 ;  /* 0x00000006ff067e24 */ /* 0x000fc8000f8e00ff */
[----:B------:R-:W-:-:S04]  /*1ad0*/  IMAD R5, R5, 0x8, R6 ;  /* 0x0000000805057824 */ /* 0x000fc800078e0206 */
[----:B------:R0:W1:Y:S01]  /*1ae0*/  SYNCS.PHASECHK.TRANS64.TRYWAIT P1, [R5+URZ], R4 ;  /* 0x00000004050075a7 */ /* 0x000062000802017f */
[----:B------:R-:W-:Y:S05]  /*1af0*/  @!P0 BRA `(.L_x_24) ;  /* 0x0000000000048947 */ /* 0x000fea0003800000 */
[----:B------:R-:W-:Y:S01]  /*1b00*/  BPT.TRAP 0x1 ;  /* 0x000000040000795c */ /* 0x000fe20000300000 */
.L_x_24:
[----:B-1----:R-:W-:Y:S05]  /*1b10*/  @P1 BRA `(.L_x_25) ;  /* 0x0000000000081947 */ /* 0x002fea0003800000 */
[----:B------:R-:W1:Y:S02]  /*1b20*/  SYNCS.PHASECHK.TRANS64.TRYWAIT P1, [R5+URZ], R4 ;  /* 0x00000004050075a7 */ /* 0x000e64000802017f */
[----:B-1----:R-:W-:Y:S05]  /*1b30*/  @!P1 BRA `(.L_x_26) ;  /* 0x0000006000cc9947 */ /* 0x002fea0003800000 */
.L_x_25:
[----:B------:R-:W-:Y:S01]  /*1b40*/  ULEA UR6, UR5, UR45, 0xa ;  /* 0x0000002d05067291 */ /* 0x000fe2000f8e503f */
[----:B------:R-:W-:Y:S01]  /*1b50*/  WARPGROUP.ARRIVE ;  /* 0x00000000000079c5 */ /* 0x000fe20000000000 */
[----:B------:R-:W-:Y:S01]  /*1b60*/  ULEA UR7, UR5, UR4, 0xa ;  /* 0x0000000405077291 */ /* 0x000fe2000f8e503f */
[----:B------:R-:W-:Y:S01]  /*1b70*/  UMOV UR9, 0x40000040 ;  /* 0x4000004000097882 */ /* 0x000fe20000000000 */
[----:B------:R-:W-:-:S03]  /*1b80*/  UMOV UR11, 0x40000040 ;  /* 0x40000040000b7882 */ /* 0x000fc60000000000 */
[----:B------:R-:W-:Y:S02]  /*1b90*/  UMOV UR8, UR6 ;  /* 0x0000000600087c82 */ /* 0x000fe40008000000 */
[----:B------:R-:W-:Y:S02]  /*1ba0*/  UMOV UR10, UR7 ;  /* 0x00000007000a7c82 */ /* 0x000fe40008000000 */
[----:B------:R-:W-:Y:S01]  /*1bb0*/  HGMMA.64x128x16.F32 R24, gdesc[UR8], R24, gsb0 ;  /* 0x01e00000081879f0 */ /* 0x000fe20008000818 */
[----:B------:R-:W-:Y:S02]  /*1bc0*/  UIADD3 UR8, UR6, 0x2, URZ ;  /* 0x0000000206087890 */ /* 0x000fe4000fffe03f */
[----:B------:R-:W-:Y:S01]  /*1bd0*/  UIADD3 UR10, UR7, 0x2, URZ ;  /* 0x00000002070a7890 */ /* 0x000fe2000fffe03f */
[----:B------:R-:W-:Y:S01]  /*1be0*/  UMOV UR9, 0x40000040 ;  /* 0x4000004000097882 */ /* 0x000fe20000000000 */
[----:B------:R-:W-:Y:S01]  /*1bf0*/  UMOV UR11, 0x40000040 ;  /* 0x40000040000b7882 */ /* 0x000fe20000000000 */
[----:B------:R-:W-:-:S02]  /*1c00*/  WARPGROUP.DEPBAR.LE gsb0, 0x0 ;  /* 0x00008000000079c5 */ /* 0x000fc40000010000 */
        /* <DEDUP_REMOVED lines=18> */
[----:B------:R-:W-:Y:S01]  /*1d30*/  BPT.TRAP 0x1 ;  /* 0x000000040000795c */ /* 0x000fe20000300000 */
.L_x_27:
[----:B------:R-:W-:-:S13]  /*1d40*/  ISETP.NE.AND P1, PT, R102, RZ, PT ;  /* 0x000000ff6600720c */ /* 0x000fda0003f25270 */
[----:B01----:R-:W-:-:S04]  /*1d50*/  @P1 IMAD R4, R3, 0x8, R6 ;  /* 0x0000000803041824 */ /* 0x003fc800078e0206 */
[----:B------:R-:W-:-:S05]  /*1d60*/  @P1 VIADD R4, R4, 0x30 ;  /* 0x0000003004041836 */ /* 0x000fca0000000000 */
[----:B------:R-:W-:-:S04]  /*1d70*/  @P1 PRMT R4, R19, 0x654, R4 ;  /* 0x0000065413041816 */ /* 0x000fc80000000004 */
[----:B------:R0:W-:Y:S01]  /*1d80*/  @P1 SYNCS.ARRIVE.TRANS64.RED.A1T0 RZ, [R4+URZ], RZ ;  /* 0x000000ff04ff19a7 */ /* 0x0001e2000810043f */
[----:B------:R-:W-:-:S13]  /*1d90*/  ISETP.GT.U32.AND P1, PT, R18, 0x1, PT ;  /* 0x000000011200780c */ /* 0x000fda0003f24070 */
[----:B0-----:R-:W-:Y:S05]  /*1da0*/  @P1 BRA `(.L_x_28) ;  /* 0x0000000000041947 */ /* 0x001fea0003800000 */
[----:B------:R-:W-:Y:S01]  /*1db0*/  BPT.TRAP 0x1 ;  /* 0x000000040000795c */ /* 0x000fe20000300000 */
.L_x_28:
[----:B------:R-:W-:Y:S01]  /*1dc0*/  UIADD3 UR5, UR5, 0x1, URZ ;  /* 0x0000000105057890 */ /* 0x000fe2000fffe03f */
[C---:B------:R-:W-:Y:S01]  /*1dd0*/  ISETP.GT.AND P2, PT, R0.reuse, 0x1, PT ;  /* 0x000000010000780c */ /* 0x040fe20003f44270 */
[----:B------:R-:W-:Y:S02]  /*1de0*/  VIADD R3, R3, 0x1 ;  /* 0x0000000103037836 */ /* 0x000fe40000000000 */
[----:B------:R-:W-:Y:S01]  /*1df0*/  UISETP.NE.AND UP0, UPT, UR5, 0x6, UPT ;  /* 0x000000060500788c */ /* 0x000fe2000bf05270 */
[----:B------:R-:W-:Y:S02]  /*1e00*/  VIADD R0, R0, 0xffffffff ;  /* 0xffffffff00007836 */ /* 0x000fe40000000000 */
[C---:B------:R-:W-:Y:S01]  /*1e10*/  ISETP.NE.AND P1, PT, R3.reuse, 0x6, PT ;  /* 0x000000060300780c */ /* 0x040fe20003f25270 */
[----:B------:R-:W-:Y:S02]  /*1e20*/  USEL UR6, URZ, 0x1, UP0 ;  /* 0x000000013f067887 */ /* 0x000fe40008000000 */
[----:B------:R-:W-:Y:S01]  /*1e30*/  USEL UR5, UR5, URZ, UP0 ;  /* 0x0000003f05057287 */ /* 0x000fe20008000000 */
[----:B------:R-:W-:-:S03]  /*1e40*/  SEL R3, R3, RZ, P1 ;  /* 0x000000ff03037207 */ /* 0x000fc60000800000 */
[----:B------:R-:W-:Y:S01]  /*1e50*/  LOP3.LUT R7, R7, UR6, RZ, 0x3c, !PT ;  /* 0x0000000607077c12 */ /* 0x000fe2000f8e3cff */
[----:B------:R-:W-:Y:S07]  /*1e60*/  @P2 BRA `(.L_x_29) ;  /* 0xfffffff800f82947 */ /* 0x000fee000383ffff */
.L_x_22:
[----:B01----:R-:W0:Y:S02]  /*1e70*/  LDC R0, c[0x0][0x28c] ;  /* 0x0000a300ff007b82 */ /* 0x003e240000000800 */
[----:B0-----:R-:W-:-:S13]  /*1e80*/  ISETP.GE.AND P1, PT, R0, 0x1, PT ;  /* 0x000000010000780c */ /* 0x001fda0003f26270 */
[----:B------:R-:W-:Y:S05]  /*1e90*/  @!P1 BRA `(.L_x_30) ;  /* 0x0000000000449947 */ /* 0x000fea0003800000 */
[----:B------:R-:W-:Y:S05]  /*1ea0*/  @!P0 BRA `(.L_x_31) ;  /* 0x0000000000048947 */ /* 0x000fea0003800000 */
[----:B------:R-:W-:Y:S01]  /*1eb0*/  BPT.TRAP 0x1 ;  /* 0x000000040000795c */ /* 0x000fe20000300000 */
.L_x_31:
[----:B------:R-:W-:-:S13]  /*1ec0*/  ISETP.NE.AND P0, PT, R102, RZ, PT ;  /* 0x000000ff6600720c */ /* 0x000fda0003f05270 */
[----:B------:R-:W-:-:S05]  /*1ed0*/  VOTEU.ANY UP0, P0 ;  /* 0x00000000003f7886 */ /* 0x000fca0000000100 */
[----:B------:R-:W-:-:S06]  /*1ee0*/  @UP0 UIADD3 UR4, UR44, UR41, URZ ;  /* 0x000000292c040290 */ /* 0x000fcc000fffe03f */
[----:B------:R-:W-:Y:S02]  /*1ef0*/  IMAD.U32 R4, RZ, RZ, UR4 ;  /* 0x00000004ff047e24 */ /* 0x000fe4000f8e00ff */
[----:B------:R-:W-:Y:S02]  /*1f00*/  IMAD.U32 R3, RZ, RZ, UR4 ;  /* 0x00000004ff037e24 */ /* 0x000fe4000f8e00ff */
[----:B------:R-:W-:-:S05]  /*1f10*/  @P0 IMAD.WIDE.U32 R4, R4, -0x55555555, RZ ;  /* 0xaaaaaaab04040825 */ /* 0x000fca00078e00ff */
[----:B------:R-:W-:-:S05]  /*1f20*/  @P0 SHF.R.U32.HI R0, RZ, 0x2, R5 ;  /* 0x00000002ff000819 */ /* 0x000fca0000011605 */
[----:B------:R-:W-:-:S04]  /*1f30*/  @P0 IMAD R0, R0, -0x6, R3 ;  /* 0xfffffffa00000824 */ /* 0x000fc800078e0203 */
[----:B------:R-:W-:-:S04]  /*1f40*/  @P0 IMAD R0, R0, 0x8, R6 ;  /* 0x0000000800000824 */ /* 0x000fc800078e0206 */
[----:B------:R-:W-:-:S05]  /*1f50*/  @P0 VIADD R0, R0, 0x30 ;  /* 0x0000003000000836 */ /* 0x000fca0000000000 */
[----:B------:R-:W-:-:S04]  /*1f60*/  @P0 PRMT R0, R19, 0x654, R0 ;  /* 0x0000065413000816 */ /* 0x000fc80000000000 */
[----:B------:R0:W-:Y:S01]  /*1f70*/  @P0 SYNCS.ARRIVE.TRANS64.RED.A1T0 RZ, [R0+URZ], RZ ;  /* 0x000000ff00ff09a7 */ /* 0x0001e2000810043f */
[----:B------:R-:W-:-:S13]  /*1f80*/  ISETP.GT.U32.AND P0, PT, R18, 0x1, PT ;  /* 0x000000011200780c */ /* 0x000fda0003f04070 */
[----:B0-----:R-:W-:Y:S05]  /*1f90*/  @P0 BRA `(.L_x_30) ;  /* 0x0000000000040947 */ /* 0x001fea0003800000 */
[----:B------:R-:W-:Y:S01]  /*1fa0*/  BPT.TRAP 0x1 ;  /* 0x000000040000795c */ /* 0x000fe20000300000 */
.L_x_30:
[----:B------:R-:W-:Y:S01]  /*1fb0*/  IMAD.SHL.U32 R3, R100, 0x80, RZ ;  /* 0x0000008064037824 */ /* 0x000fe200078e00ff */
[----:B------:R-:W-:Y:S01]  /*1fc0*/  UIADD3 UR41, UR43, UR41, URZ ;  /* 0x000000292b297290 */ /* 0x000fe2000fffe03f */
[----:B------:R-:W-:Y:S01]  /*1fd0*/  SHF.R.S32.HI R13, RZ, 0x1f, R99 ;  /* 0x0000001fff0d7819 */ /* 0x000fe20000011463 */
[----:B------:R-:W-:Y:S01]  /*1fe0*/  UISETP.GE.U32.AND UP1, UPT, UR43, 0x6, UPT ;  /* 0x000000062b00788c */ /* 0x000fe2000bf26070 */
[----:B------:R-:W-:Y:S01]  /*1ff0*/  IMAD.SHL.U32 R7, R101, 0x80, RZ ;  /* 0x0000008065077824 */ /* 0x000fe200078e00ff */
[----:B------:R-:W-:Y:S01]  /*2000*/  ULDC UR7, c[0x0][0x288] ;  /* 0x0000a20000077ab9 */ /* 0x000fe20000000800 */
[C---:B------:R-:W-:Y:S01]  /*2010*/  LOP3.LUT R8, R3.reuse, 0x6, R94, 0xf8, !PT ;  /* 0x0000000603087812 */ /* 0x040fe200078ef85e */
[----:B------:R-:W-:Y:S01]  /*2020*/  UISETP.GT.U32.AND UP0, UPT, UR41, 0x5, UPT ;  /* 0x000000052900788c */ /* 0x000fe2000bf04070 */
[----:B------:R-:W-:Y:S01]  /*2030*/  ISETP.GE.AND P0, PT, R3, UR7, PT ;  /* 0x0000000703007c0c */ /* 0x000fe2000bf06270 */
[----:B------:R-:W-:Y:S01]  /*2040*/  ULDC.64 UR4, c[0x0][0x5d0] ;  /* 0x0001740000047ab9 */ /* 0x000fe20000000a00 */
[--C-:B------:R-:W-:Y:S01]  /*2050*/  SHF.R.S32.HI R9, RZ, 0x1f, R8.reuse ;  /* 0x0000001fff097819 */ /* 0x100fe20000011408 */
[----:B------:R-:W-:Y:S01]  /*2060*/  ULDC UR10, c[0x0][0x284] ;  /* 0x0000a100000a7ab9 */ /* 0x000fe20000000800 */
[----:B------:R-:W-:Y:S01]  /*2070*/  IMAD R0, R13, UR4, RZ ;  /* 0x000000040d007c24 */ /* 0x000fe2000f8e02ff */
[----:B------:R-:W-:Y:S01]  /*2080*/  UISETP.LT.U32.AND UP0, UPT, UR43, 0x6, UP0 ;  /* 0x000000062b00788c */ /* 0x000fe20008701070 */
[----:B------:R-:W-:Y:S01]  /*2090*/  ISETP.GE.OR P0, PT, R7, UR10, P0 ;  /* 0x0000000a07007c0c */ /* 0x000fe20008706670 */
[----:B------:R-:W-:Y:S01]  /*20a0*/  IMAD.WIDE.U32 R4, R99, UR4, R8 ;  /* 0x0000000463047c25 */ /* 0x000fe2000f8e0008 */
[----:B------:R-:W-:Y:S01]  /*20b0*/  ULDC.64 UR8, c[0x0][0x5c8] ;  /* 0x0001720000087ab9 */ /* 0x000fe20000000a00 */
[----:B------:R-:W-:-:S02]  /*20c0*/  USEL UR6, URZ, 0x1, !UP0 ;  /* 0x000000013f067887 */ /* 0x000fc4000c000000 */
[----:B------:R-:W-:Y:S01]  /*20d0*/  IMAD R11, R99, UR5, R0 ;  /* 0x00000005630b7c24 */ /* 0x000fe2000f8e0200 */
[----:B------:R-:W-:Y:S01]  /*20e0*/  @UP1 UIMAD.WIDE.U32 UR4, UR41, -0x55555555, URZ ;  /* 0xaaaaaaab290418a5 */ /* 0x000fe2000f8e003f */
[----:B------:R-:W-:Y:S01]  /*20f0*/  IMAD.WIDE R100, R101, 0x80, R22 ;  /* 0x0000008065647825 */ /* 0x000fe200078e0216 */
[----:B------:R-:W-:Y:S02]  /*2100*/  ULOP3.LUT UR40, UR40, UR6, URZ, 0x3c, !UPT ;  /* 0x0000000628287292 */ /* 0x000fe4000f8e3c3f */
[----:B------:R-:W-:Y:S01]  /*2110*/  @UP1 USHF.R.U32.HI UR4, URZ, 0x2, UR5 ;  /* 0x000000023f041899 */ /* 0x000fe20008011605 */
[----:B------:R-:W-:Y:S02]  /*2120*/  IMAD.IADD R5, R5, 0x1, R11 ;  /* 0x0000000105057824 */ /* 0x000fe400078e020b */
[----:B------:R-:W-:Y:S01]  /*2130*/  IMAD R11, R101, UR8, RZ ;  /* 0x00000008650b7c24 */ /* 0x000fe2000f8e02ff */
[----:B------:R-:W-:Y:S01]  /*2140*/  @UP1 ULOP3.LUT UR40, UR40, 0x1, UR4, 0x78, !UPT ;  /* 0x0000000128281892 */ /* 0x000fe2000f8e7804 */
[----:B------:R-:W-:-:S04]  /*2150*/  IMAD.WIDE.U32 R104, R100, UR8, R4 ;  /* 0x0000000864687c25 */ /* 0x000fc8000f8e0004 */
[----:B------:R-:W-:Y:S02]  /*2160*/  IMAD R11, R100, UR9, R11 ;  /* 0x00000009640b7c24 */ /* 0x000fe4000f8e020b */
[----:B------:R-:W-:Y:S01]  /*2170*/  IMAD.MOV.U32 R0, RZ, RZ, -0x1 ;  /* 0xffffffffff007424 */ /* 0x000fe200078e00ff */
[----:B------:R-:W-:Y:S06]  /*2180*/  @P0 BRA `(.L_x_32) ;  /* 0x0000004000040947 */ /* 0x000fec0003800000 */
[----:B-----5:R-:W-:Y:S01]  /*2190*/  FSETP.NEU.AND P1, PT, R89, RZ, PT ;  /* 0x000000ff5900720b */ /* 0x020fe20003f2d000 */
[----:B------:R-:W-:Y:S01]  /*21a0*/  IMAD.IADD R4, R93, 0x1, -R3 ;  /* 0x000000015d047824 */ /* 0x000fe200078e0a03 */
[----:B------:R-:W-:Y:S01]  /*21b0*/  BSSY B0, `(.L_x_32) ;  /* 0x00003fe000007945 */ /* 0x000fe20003800000 */
[----:B------:R-:W-:Y:S02]  /*21c0*/  IMAD.IADD R3, R98, 0x1, -R7 ;  /* 0x0000000162037824 */ /* 0x000fe400078e0a07 */
[----:B------:R-:W-:Y:S01]  /*21d0*/  IMAD.IADD R115, R105, 0x1, R11 ;  /* 0x0000000169737824 */ /* 0x000fe200078e020b */
[----:B------:R-:W-:-:S04]  /*21e0*/  ISETP.GT.AND P0, PT, R4, RZ, PT ;  /* 0x000000ff0400720c */ /* 0x000fc80003f04270 */
[----:B------:R-:W-:-:S03]  /*21f0*/  ISETP.GT.AND P3, PT, R3, RZ, P0 ;  /* 0x000000ff0300720c */ /* 0x000fc60000764270 */
[----:B------:R-:W-:Y:S10]  /*2200*/  @!P1 BRA `(.L_x_33) ;  /* 0x0000002c00289947 */ /* 0x000ff40003800000 */
[----:B------:R-:W0:Y:S01]  /*2210*/  LDC.64 R108, c[0x0][0x5b8] ;  /* 0x00016e00ff6c7b82 */ /* 0x000e220000000a00 */
[----:B------:R-:W-:-:S07]  /*2220*/  ULDC.64 UR4, c[0x0][0x5c0] ;  /* 0x0001700000047ab9 */ /* 0x000fce0000000a00 */
[----:B------:R-:W1:Y:S08]  /*2230*/  LDC.64 R110, c[0x0][0x5b0] ;  /* 0x00016c00ff6e7b82 */ /* 0x000e700000000a00 */
[----:B------:R-:W2:Y:S01]  /*2240*/  LDC.64 R112, c[0x0][0x5a8] ;  /* 0x00016a00ff707b82 */ /* 0x000ea20000000a00 */
[-C--:B0-----:R-:W-:Y:S02]  /*2250*/  IMAD R6, R13, R108.reuse, RZ ;  /* 0x0000006c0d067224 */ /* 0x081fe400078e02ff */
[----:B------:R-:W-:-:S04]  /*2260*/  IMAD.WIDE.U32 R106, R99, R108, R8 ;  /* 0x0000006c636a7225 */ /* 0x000fc800078e0008 */
[----:B------:R-:W-:Y:S02]  /*2270*/  IMAD R105, R99, R109, R6 ;  /* 0x0000006d63697224 */ /* 0x000fe400078e0206 */
[-C--:B-1----:R-:W-:Y:S02]  /*2280*/  IMAD R5, R101, R110.reuse, RZ ;  /* 0x0000006e65057224 */ /* 0x082fe400078e02ff */
[----:B------:R-:W-:Y:S02]  /*2290*/  IMAD.IADD R13, R107, 0x1, R105 ;  /* 0x000000016b0d7824 */ /* 0x000fe400078e0269 */
[----:B------:R-:W-:Y:S02]  /*22a0*/  IMAD.MOV.U32 R12, RZ, RZ, R106 ;  /* 0x000000ffff0c7224 */ /* 0x000fe400078e006a */
[C---:B------:R-:W-:Y:S02]  /*22b0*/  IMAD R109, R100.reuse, R111, R5 ;  /* 0x0000006f646d7224 */ /* 0x040fe400078e0205 */
[----:B------:R-:W-:-:S04]  /*22c0*/  IMAD.WIDE.U32 R6, R100, R110, R12 ;  /* 0x0000006e64067225 */ /* 0x000fc800078e000c */
[----:B------:R-:W-:Y:S01]  /*22d0*/  IMAD.IADD R5, R7, 0x1, R109 ;  /* 0x0000000107057824 */ /* 0x000fe200078e026d */
[----:B--2---:R-:W-:-:S04]  /*22e0*/  LEA R14, P1, R6, R112, 0x1 ;  /* 0x00000070060e7211 */ /* 0x004fc800078208ff */
[----:B------:R-:W-:-:S05]  /*22f0*/  LEA.HI.X R15, R6, R113, R5, 0x1, P1 ;  /* 0x00000071060f7211 */ /* 0x000fca00008f0c05 */
[----:B------:R0:W2:Y:S01]  /*2300*/  @P3 LDG.E.LTC128B.U16 R5, desc[UR38][R14.64] ;  /* 0x000000260e053981 */ /* 0x0000a2000c1e1520 */
[----:B------:R-:W-:Y:S01]  /*2310*/  IMAD.WIDE.U32 R6, R100, R110, R8 ;  /* 0x0000006e64067225 */ /* 0x000fe200078e0008 */
[----:B------:R-:W-:Y:S03]  /*2320*/  BSSY B1, `(.L_x_34) ;  /* 0x0000013000017945 */ /* 0x000fe60003800000 */
[----:B------:R-:W-:Y:S02]  /*2330*/  IMAD.IADD R7, R109, 0x1, R7 ;  /* 0x000000016d077824 */ /* 0x000fe400078e0207 */
[----:B------:R-:W-:Y:S01]  /*2340*/  IMAD.WIDE.U32 R20, R99, R108, R6 ;  /* 0x0000006c63147225 */ /* 0x000fe200078e0006 */
[----:B0-----:R-:W-:-:S03]  /*2350*/  SHF.L.U64.HI R15, R110, 0x3, R111 ;  /* 0x000000036e0f7819 */ /* 0x001fc6000001026f */
[----:B------:R-:W-:Y:S01]  /*2360*/  IMAD.IADD R7, R105, 0x1, R21 ;  /* 0x0000000169077824 */ /* 0x000fe200078e0215 */
[----:B------:R-:W-:Y:S01]  /*2370*/  LEA R6, P4, R20, R112, 0x1 ;  /* 0x0000007014067211 */ /* 0x000fe200078808ff */
[----:B------:R-:W-:-:S03]  /*2380*/  IMAD.SHL.U32 R14, R110, 0x8, RZ ;  /* 0x000000086e0e7824 */ /* 0x000fc600078e00ff */
[----:B------:R-:W-:Y:S01]  /*2390*/  LEA.HI.X R7, R20, R113, R7, 0x1, P4 ;  /* 0x0000007114077211 */ /* 0x000fe200020f0c07 */
[----:B--2---:R-:W-:-:S05]  /*23a0*/  HADD2.F32 R10, -RZ, R5.H0_H0 ;  /* 0x20000005ff0a7230 */ /* 0x004fca0000004100 */
[----:B------:R-:W-:Y:S01]  /*23b0*/  FMUL R11, R10, R89 ;  /* 0x000000590a0b7220 */ /* 0x000fe20000400000 */
[----:B------:R-:W-:-:S03]  /*23c0*/  LEA R10, P1, R104, UR4, 0x1 ;  /* 0x00000004680a7c11 */ /* 0x000fc6000f8208ff */
[----:B------:R-:W-:Y:S01]  /*23d0*/  FFMA R24, R24, R88, R11 ;  /* 0x0000005818187223 */ /* 0x000fe2000000000b */
[----:B------:R-:W-:Y:S02]  /*23e0*/  LEA.HI.X R11, R104, UR5, R115, 0x1, P1 ;  /* 0x00000005680b7c11 */ /* 0x000fe400088f0c73 */
[----:B------:R-:W-:Y:S02]  /*23f0*/  ISETP.GT.AND P1, PT, R4, 0x1, PT ;  /* 0x000000010400780c */ /* 0x000fe40003f24270 */
[----:B------:R-:W-:Y:S02]  /*2400*/  F2FP.F16.F32.PACK_AB R24, RZ, R24 ;  /* 0x00000018ff18723e */ /* 0x000fe400000000ff */
[----:B------:R-:W-:-:S03]  /*2410*/  ISETP.GT.AND P2, PT, R3, RZ, P1 ;  /* 0x000000ff0300720c */ /* 0x000fc60000f44270 */
[----:B------:R0:W-:Y:S10]  /*2420*/  @P3 STG.E.U16 desc[UR38][R10.64], R24 ;  /* 0x000000180a003986 */ /* 0x0001f4000c101526 */
[----:B------:R-:W-:Y:S05]  /*2430*/  @!P2 BRA `(.L_x_35) ;  /* 0x000000000004a947 */ /* 0x000fea0003800000 */
[----:B------:R1:W5:Y:S02]  /*2440*/  LDG.E.LTC128B.U16 R5, desc[UR38][R6.64+0x2] ;  /* 0x0000022606057981 */ /* 0x000364000c1e1520 */
.L_x_35:
[----:B------:R-:W-:Y:S05]  /*2450*/  BSYNC B1 ;  /* 0x0000000000017941 */ /* 0x000fea0003800000 */
.L_x_34:
[----:B-----5:R-:W-:Y:S01]  /*2460*/  HADD2.F32 R12, -RZ, R5.H0_H0 ;  /* 0x20000005ff0c7230 */ /* 0x020fe20000004100 */
[----:B------:R-:W-:Y:S01]  /*2470*/  ISETP.GT.AND P0, PT, R3, 0x8, P0 ;  /* 0x000000080300780c */ /* 0x000fe20000704270 */
[----:B------:R-:W-:Y:S01]  /*2480*/  IMAD.WIDE.U32 R20, R100, R110, R14 ;  /* 0x0000006e64147225 */ /* 0x000fe200078e000e */
[----:B0-----:R-:W-:-:S03]  /*2490*/  PRMT R24, R5, 0x7610, R24 ;  /* 0x0000761005187816 */ /* 0x001fc60000000018 */
[----:B------:R-:W-:Y:S01]  /*24a0*/  FMUL R12, R12, R89 ;  /* 0x000000590c0c7220 */ /* 0x000fe20000400000 */
[----:B------:R-:W-:Y:S01]  /*24b0*/  IMAD.IADD R109, R109, 0x1, R21 ;  /* 0x000000016d6d7824 */ /* 0x000fe200078e0215 */
[----:B------:R-:W-:Y:S02]  /*24c0*/  IADD3 R106, P3, R106, R20, RZ ;  /* 0x000000146a6a7210 */ /* 0x000fe40007f7e0ff */
[----:B------:R-:W-:-:S03]  /*24d0*/  FFMA R12, R25, R88, R12 ;  /* 0x00000058190c7223 */ /* 0x000fc6000000000c */
[----:B------:R-:W-:Y:S01]  /*24e0*/  IMAD.X R13, R109, 0x1, R13, P3 ;  /* 0x000000016d0d7824 */ /* 0x000fe200018e060d */
[C---:B------:R-:W-:Y:S02]  /*24f0*/  LEA R14, P3, R106.reuse, R112, 0x1 ;  /* 0x000000706a0e7211 */ /* 0x040fe400078608ff */
[----:B------:R-:W-:Y:S02]  /*2500*/  F2FP.F16.F32.PACK_AB R12, RZ, R12 ;  /* 0x0000000cff0c723e */ /* 0x000fe400000000ff */
[----:B------:R-:W-:Y:S02]  /*2510*/  LEA.HI.X R15, R106, R113, R13, 0x1, P3 ;  /* 0x000000716a0f7211 */ /* 0x000fe400018f0c0d */
[----:B------:R-:W-:-:S05]  /*2520*/  PRMT R21, R12, 0x7610, R21 ;  /* 0x000076100c157816 */ /* 0x000fca0000000015 */
[----:B------:R0:W-:Y:S04]  /*2530*/  @P2 STG.E.U16 desc[UR38][R10.64+0x2], R21 ;  /* 0x000002150a002986 */ /* 0x0001e8000c101526 */
[----:B------:R-:W2:Y:S01]  /*2540*/  @P0 LDG.E.LTC128B.U16 R24, desc[UR38][R14.64] ;  /* 0x000000260e180981 */ /* 0x000ea2000c1e1520 */
[----:B------:R-:W-:Y:S01]  /*2550*/  IADD3 R20, P2, R8, R20, RZ ;  /* 0x0000001408147210 */ /* 0x000fe20007f5e0ff */
[----:B------:R-:W-:Y:S01]  /*2560*/  BSSY B1, `(.L_x_36) ;  /* 0x0000011000017945 */ /* 0x000fe20003800000 */
[C---:B------:R-:W-:Y:S02]  /*2570*/  SHF.L.U64.HI R13, R90.reuse, 0x1, R91 ;  /* 0x000000015a0d7819 */ /* 0x040fe4000001025b */
[----:B------:R-:W-:Y:S01]  /*2580*/  ISETP.GT.AND P1, PT, R3, 0x8, P1 ;  /* 0x000000080300780c */ /* 0x000fe20000f24270 */
[----:B0-----:R-:W-:Y:S01]  /*2590*/  IMAD.X R21, R9, 0x1, R109, P2 ;  /* 0x0000000109157824 */ /* 0x001fe200010e066d */
[----:B------:R-:W-:Y:S01]  /*25a0*/  LEA R12, P2, R90, R10, 0x1 ;  /* 0x0000000a5a0c7211 */ /* 0x000fe200078408ff */
[----:B------:R-:W-:-:S04]  /*25b0*/  IMAD.WIDE.U32 R20, R99, R108, R20 ;  /* 0x0000006c63147225 */ /* 0x000fc800078e0014 */
[----:B------:R-:W-:Y:S02]  /*25c0*/  IMAD.X R13, R13, 0x1, R11, P2 ;  /* 0x000000010d0d7824 */ /* 0x000fe400010e060b */
[----:B------:R-:W-:Y:S02]  /*25d0*/  IMAD.IADD R9, R105, 0x1, R21 ;  /* 0x0000000169097824 */ /* 0x000fe400078e0215 */
[----:B--2---:R-:W-:-:S05]  /*25e0*/  HADD2.F32 R8, -RZ, R24.H0_H0 ;  /* 0x20000018ff087230 */ /* 0x004fca0000004100 */
[----:B------:R-:W-:Y:S01]  /*25f0*/  FMUL R5, R8, R89 ;  /* 0x0000005908057220 */ /* 0x000fe20000400000 */
[----:B------:R-:W-:-:S03]  /*2600*/  LEA R8, P3, R20, R112, 0x1 ;  /* 0x0000007014087211 */ /* 0x000fc600078608ff */
[----:B------:R-:W-:Y:S01]  /*2610*/  FFMA R5, R26, R88, R5 ;  /* 0x000000581a057223 */ /* 0x000fe20000000005 */
[----:B------:R-:W-:-:S04]  /*2620*/  LEA.HI.X R9, R20, R113, R9, 0x1, P3 ;  /* 0x0000007114097211 */ /* 0x000fc800018f0c09 */
[----:B------:R-:W-:-:S05]  /*2630*/  F2FP.F16.F32.PACK_AB R5, RZ, R5 ;  /* 0x00000005ff05723e */ /* 0x000fca00000000ff */
[----:B------:R0:W-:Y:S01]  /*2640*/  @P0 STG.E.U16 desc[UR38][R12.64], R5 ;  /* 0x000000050c000986 */ /* 0x0001e2000c101526 */
[----:B------:R-:W-:Y:S05]  /*2650*/  @!P1 BRA `(.L_x_37) ;  /* 0x0000000000049947 */ /* 0x000fea0003800000 */
[----:B------:R2:W5:Y:S02]  /*2660*/  LDG.E.LTC128B.U16 R24, desc[UR38][R8.64+0x2] ;  /* 0x0000022608187981 */ /* 0x000564000c1e1520 */
.L_x_37:
[----:B------:R-:W-:Y:S05]  /*2670*/  BSYNC B1 ;  /* 0x0000000000017941 */ /* 0x000fea0003800000 */
.L_x_36:
[----:B-----5:R-:W-:Y:S01]  /*2680*/  HADD2.F32 R14, -RZ, R24.H0_H0 ;  /* 0x20000018ff0e7230 */ /* 0x020fe20000004100 */
[----:B------:R-:W-:Y:S01]  /*2690*/  ISETP.GT.AND P0, PT, R4, 0x8, PT ;  /* 0x000000080400780c */ /* 0x000fe20003f04270 */
[----:B------:R-:W-:Y:S03]  /*26a0*/  BSSY B1, `(.L_x_38) ;  /* 0x0000008000017945 */ /* 0x000fe60003800000 */
[----:B------:R-:W-:Y:S01]  /*26b0*/  FMUL R14, R14, R89 ;  /* 0x000000590e0e7220 */ /* 0x000fe20000400000 */
[----:B------:R-:W-:-:S03]  /*26c0*/  ISETP.GT.AND P2, PT, R3, RZ, P0 ;  /* 0x000000ff0300720c */ /* 0x000fc60000744270 */
[----:B------:R-:W-:-:S05]  /*26d0*/  FFMA R14, R27, R88, R14 ;  /* 0x000000581b0e7223 */ /* 0x000fca000000000e */
[----:B------:R-:W-:-:S05]  /*26e0*/  F2FP.F16.F32.PACK_AB R14, RZ, R14 ;  /* 0x0000000eff0e723e */ /* 0x000fca00000000ff */
[----:B------:R3:W-:Y:S01]  /*26f0*/  @P1 STG.E.U16 desc[UR38][R12.64+0x2], R14 ;  /* 0x0000020e0c001986 */ /* 0x0007e2000c101526 */
[----:B------:R-:W-:Y:S05]  /*2700*/  @!P2 BRA `(.L_x_39) ;  /* 0x000000000004a947 */ /* 0x000fea0003800000 */
[----:B------:R4:W5:Y:S02]  /*2710*/  LDG.E.LTC128B.U16 R24, desc[UR38][R6.64+0x10] ;  /* 0x0000102606187981 */ /* 0x000964000c1e1520 */
.L_x_39:
[----:B------:R-:W-:Y:S05]  /*2720*/  BSYNC B1 ;  /* 0x0000000000017941 */ /* 0x000fea0003800000 */
.L_x_38:
[----:B---3-5:R-:W-:Y:S01]  /*2730*/  HADD2.F32 R14, -RZ, R24.H0_H0 ;  /* 0x20000018ff0e7230 */ /* 0x028fe20000004100 */
[----:B------:R-:W-:Y:S01]  /*2740*/  ISETP.GT.AND P1, PT, R4, 0x9, PT ;  /* 0x000000090400780c */ /* 0x000fe20003f24270 */
[----:B------:R-:W-:Y:S03]  /*2750*/  BSSY B1, `(.L_x_40) ;  /* 0x0000008000017945 */ /* 0x000fe60003800000 */
[----:B0-----:R-:W-:Y:S01]  /*2760*/  FMUL R5, R14, R89 ;  /* 0x000000590e057220 */ /* 0x001fe20000400000 */
[----:B------:R-:W-:-:S03]  /*2770*/  ISETP.GT.AND P3, PT, R3, RZ, P1 ;  /* 0x000000ff0300720c */ /* 0x000fc60000f64270 */
[----:B------:R-:W-:-:S05]  /*2780*/  FFMA R5, R28, R88, R5 ;  /* 0x000000581c057223 */ /* 0x000fca0000000005 */
[----:B------:R-:W-:-:S05]  /*2790*/  F2FP.F16.F32.PACK_AB R5, RZ, R5 ;  /* 0x00000005ff05723e */ /* 0x000fca00000000ff */
[----:B------:R0:W-:Y:S01]  /*27a0*/  @P2 STG.E.U16 desc[UR38][R10.64+0x10], R5 ;  /* 0x000010050a002986 */ /* 0x0001e2000c101526 */
[----:B------:R-:W-:Y:S05]  /*27b0*/  @!P3 BRA `(.L_x_41) ;  /* 0x000000000004b947 */ /* 0x000fea0003800000 */
[----:B------:R3:W5:Y:S02]  /*27c0*/  LDG.E.LTC128B.U16 R24, desc[UR38][R6.64+0x12] ;  /* 0x0000122606187981 */ /* 0x000764000c1e1520 */
.L_x_41:
[----:B------:R-:W-:Y:S05]  /*27d0*/  BSYNC B1 ;  /* 0x0000000000017941 */ /* 0x000fea0003800000 */
.L_x_40:
[----:B-----5:R-:W-:Y:S01]  /*27e0*/  HADD2.F32 R14, -RZ, R24.H0_H0 ;  /* 0x20000018ff0e7230 */ /* 0x020fe20000004100 */
[----:B------:R-:W-:Y:S01]  /*27f0*/  ISETP.GT.AND P0, PT, R3, 0x8, P0 ;  /* 0x000000080300780c */ /* 0x000fe20000704270 */
[----:B------:R-:W-:Y:S03]  /*2800*/  BSSY B1, `(.L_x_42) ;  /* 0x0000007000017945 */ /* 0x000fe60003800000 */
[----:B------:R-:W-:-:S04]  /*2810*/  FMUL R14, R14, R89 ;  /* 0x000000590e0e7220 */ /* 0x000fc80000400000 */
[----:B------:R-:W-:-:S05]  /*2820*/  FFMA R14, R29, R88, R14 ;  /* 0x000000581d0e7223 */ /* 0x000fca000000000e */
[----:B------:R-:W-:-:S05]  /*2830*/  F2FP.F16.F32.PACK_AB R14, RZ, R14 ;  /* 0x0000000eff0e723e */ /* 0x000fca00000000ff */
[----:B------:R0:W-:Y:S01]  /*2840*/  @P3 STG.E.U16 desc[UR38][R10.64+0x12], R14 ;  /* 0x0000120e0a003986 */ /* 0x0001e2000c101526 */
[----:B------:R-:W-:Y:S05]  /*2850*/  @!P0 BRA `(.L_x_43) ;  /* 0x0000000000048947 */ /* 0x000fea0003800000 */
[----:B------:R0:W5:Y:S02]  /*2860*/  LDG.E.LTC128B.U16 R24, desc[UR38][R8.64+0x10] ;  /* 0x0000102608187981 */ /* 0x000164000c1e1520 */
.L_x_43:
[----:B------:R-:W-:Y:S05]  /*2870*/  BSYNC B1 ;  /* 0x0000000000017941 */ /* 0x000fea0003800000 */
.L_x_42:
[----:B0----5:R-:W-:Y:S01]  /*2880*/  HADD2.F32 R14, -RZ, R24.H0_H0 ;  /* 0x20000018ff0e7230 */ /* 0x021fe20000004100 */
        /* <DEDUP_REMOVED lines=8> */
.L_x_45:
[----:B------:R-:W-:Y:S05]  /*2910*/  BSYNC B1 ;  /* 0x0000000000017941 */ /* 0x000fea0003800000 */
.L_x_44:
        /* <DEDUP_REMOVED lines=10> */
.L_x_47:
[----:B------:R-:W-:Y:S05]  /*29c0*/  BSYNC B1 ;  /* 0x0000000000017941 */ /* 0x000fea0003800000 */
.L_x_46:
[----:B0----5:R-:W-:Y:S01]  /*29d0*/  HADD2.F32 R14, -RZ, R24.H0_H0 ;  /* 0x20000018ff0e7230 */ /* 0x021fe20000004100 */
        /* <DEDUP_REMOVED lines=9> */
.L_x_49:
[----:B------:R-:W-:Y:S05]  /*2a70*/  BSYNC B1 ;  /* 0x0000000000017941 */ /* 0x000fea0003800000 */
.L_x_48:
        /* <DEDUP_REMOVED lines=9> */
.L_x_51:
[----:B------:R-:W-:Y:S05]  /*2b10*/  BSYNC B1 ;  /* 0x0000000000017941 */ /* 0x000fea0003800000 */
.L_x_50:
        /* <DEDUP_REMOVED lines=9> */
.L_x_53:
[----:B------:R-:W-:Y:S05]  /*2bb0*/  BSYNC B1 ;  /* 0x0000000000017941 */ /* 0x000fea0003800000 */
.L_x_52:
        /* <DEDUP_REMOVED lines=10> */
.L_x_55:
[----:B------:R-:W-:Y:S05]  /*2c60*/  BSYNC B1 ;  /* 0x0000000000017941 */ /* 0x000fea0003800000 */
.L_x_54:
        /* <DEDUP_REMOVED lines=10> */
.L_x_57:
[----:B------:R-:W-:Y:S05]  /*2d10*/  BSYNC B1 ;  /* 0x0000000000017941 */ /* 0x000fea0003800000 */
.L_x_56:
        /* <DEDUP_REMOVED lines=9> */
.L_x_59:
[----:B------:R-:W-:Y:S05]  /*2db0*/  BSYNC B1 ;  /* 0x0000000000017941 */ /* 0x000fea0003800000 */
.L_x_58:
        /* <DEDUP_REMOVED lines=9> */
.L_x_61:
[----:B------:R-:W-:Y:S05]  /*2e50*/  BSYNC B1 ;  /* 0x0000000000017941 */ /* 0x000fea0003800000 */
.L_x_60:
        /* <DEDUP_REMOVED lines=10> */
.L_x_63:
[----:B------:R-:W-:Y:S05]  /*2f00*/  BSYNC B1 ;  /* 0x0000000000017941 */ /* 0x000fea0003800000 */
.L_x_62:
        /* <DEDUP_REMOVED lines=10> */
.L_x_65:
[----:B------:R-:W-:Y:S05]  /*2fb0*/  BSYNC B1 ;  /* 0x0000000000017941 */ /* 0x000fea0003800000 */
.L_x_64:
        /* <DEDUP_REMOVED lines=9> */
.L_x_67:
[----:B------:R-:W-:Y:S05]  /*3050*/  BSYNC B1 ;  /* 0x0000000000017941 */ /* 0x000fea0003800000 */
.L_x_66:
        /* <DEDUP_REMOVED lines=9> */
.L_x_69:
[----:B------:R-:W-:Y:S05]  /*30f0*/  BSYNC B1 ;  /* 0x0000000000017941 */ /* 0x000fea0003800000 */
.L_x_68:
        /* <DEDUP_REMOVED lines=10> */
.L_x_71:
[----:B------:R-:W-:Y:S05]  /*31a0*/  BSYNC B1 ;  /* 0x0000000000017941 */ /* 0x000fea0003800000 */
.L_x_70:
        /* <DEDUP_REMOVED lines=10> */
.L_x_73:
[----:B------:R-:W-:Y:S05]  /*3250*/  BSYNC B1 ;  /* 0x0000000000017941 */ /* 0x000fea0003800000 */
.L_x_72:
        /* <DEDUP_REMOVED lines=9> */
.L_x_75:
[----:B------:R-:W-:Y:S05]  /*32f0*/  BSYNC B1 ;  /* 0x0000000000017941 */ /* 0x000fea0003800000 */
.L_x_74:
        /* <DEDUP_REMOVED lines=9> */
.L_x_77:
[----:B------:R-:W-:Y:S05]  /*3390*/  BSYNC B1 ;  /* 0x0000000000017941 */ /* 0x000fea0003800000 */
.L_x_76:
        /* <DEDUP_REMOVED lines=10> */
.L_x_79:
[----:B------:R-:W-:Y:S05]  /*3440*/  BSYNC B1 ;  /* 0x0000000000017941 */ /* 0x000fea0003800000 */
.L_x_78:
        /* <DEDUP_REMOVED lines=10> */
.L_x_81:
[----:B------:R-:W-:Y:S05]  /*34f0*/  BSYNC B1 ;  /* 0x0000000000017941 */ /* 0x000fea0003800000 */
.L_x_80:
        /* <DEDUP_REMOVED lines=9> */
.L_x_83:
[----:B------:R-:W-:Y:S05]  /*3590*/  BSYNC B1 ;  /* 0x0000000000017941 */ /* 0x000fea0003800000 */
.L_x_82:
        /* <DEDUP_REMOVED lines=9> */
.L_x_85:
[----:B------:R-:W-:Y:S05]  /*3630*/  BSYNC B1 ;  /* 0x0000000000017941 */ /* 0x000fea0003800000 */
.L_x_84:
        /* <DEDUP_REMOVED lines=10> */
.L_x_87:
[----:B------:R-:W-:Y:S05]  /*36e0*/  BSYNC B1 ;  /* 0x0000000000017941 */ /* 0x000fea0003800000 */
.L_x_86:
        /* <DEDUP_REMOVED lines=10> */
.L_x_89:
[----:B------:R-:W-:Y:S05]  /*3790*/  BSYNC B1 ;  /* 0x0000000000017941 */ /* 0x000fea0003800000 */
.L_x_88:
        /* <DEDUP_REMOVED lines=9> */
.L_x_91:
[----:B------:R-:W-:Y:S05]  /*3830*/  BSYNC B1 ;  /* 0x0000000000017941 */ /* 0x000fea0003800000 */
.L_x_90:
        /* <DEDUP_REMOVED lines=9> */
.L_x_93:
[----:B------:R-:W-:Y:S05]  /*38d0*/  BSYNC B1 ;  /* 0x0000000000017941 */ /* 0x000fea0003800000 */
.L_x_92:
        /* <DEDUP_REMOVED lines=10> */
.L_x_95:
[----:B------:R-:W-:Y:S05]  /*3980*/  BSYNC B1 ;  /* 0x0000000000017941 */ /* 0x000fea0003800000 */
.L_x_94:
        /* <DEDUP_REMOVED lines=10> */
.L_x_97:
[----:B------:R-:W-:Y:S05]  /*3a30*/  BSYNC B1 ;  /* 0x0000000000017941 */ /* 0x000fea0003800000 */
.L_x_96:
        /* <DEDUP_REMOVED lines=9> */
.L_x_99:
[----:B------:R-:W-:Y:S05]  /*3ad0*/  BSYNC B1 ;  /* 0x0000000000017941 */ /* 0x000fea0003800000 */
.L_x_98:
        /* <DEDUP_REMOVED lines=9> */
.L_x_101:
[----:B------:R-:W-:Y:S05]  /*3b70*/  BSYNC B1 ;  /* 0x0000000000017941 */ /* 0x000fea0003800000 */
.L_x_100:
        /* <DEDUP_REMOVED lines=10> */
.L_x_103:
[----:B------:R-:W-:Y:S05]  /*3c20*/  BSYNC B1 ;  /* 0x0000000000017941 */ /* 0x000fea0003800000 */
.L_x_102:
        /* <DEDUP_REMOVED lines=10> */
.L_x_105:
[----:B------:R-:W-:Y:S05]  /*3cd0*/  BSYNC B1 ;  /* 0x0000000000017941 */ /* 0x000fea0003800000 */
.L_x_104:
        /* <DEDUP_REMOVED lines=9> */
.L_x_107:
[----:B------:R-:W-:Y:S05]  /*3d70*/  BSYNC B1 ;  /* 0x0000000000017941 */ /* 0x000fea0003800000 */
.L_x_106:
        /* <DEDUP_REMOVED lines=9> */
.L_x_109:
[----:B------:R-:W-:Y:S05]  /*3e10*/  BSYNC B1 ;  /* 0x0000000000017941 */ /* 0x000fea0003800000 */
.L_x_108:
        /* <DEDUP_REMOVED lines=10> */
.L_x_111:
[----:B------:R-:W-:Y:S05]  /*3ec0*/  BSYNC B1 ;  /* 0x0000000000017941 */ /* 0x000fea0003800000 */
.L_x_110:
        /* <DEDUP_REMOVED lines=10> */
.L_x_113:
[----:B------:R-:W-:Y:S05]  /*3f70*/  BSYNC B1 ;  /* 0x0000000000017941 */ /* 0x000fea0003800000 */
.L_x_112:
        /* <DEDUP_REMOVED lines=9> */
.L_x_115:
[----:B------:R-:W-:Y:S05]  /*4010*/  BSYNC B1 ;  /* 0x0000000000017941 */ /* 0x000fea0003800000 */
.L_x_114:
        /* <DEDUP_REMOVED lines=9> */
.L_x_117:
[----:B------:R-:W-:Y:S05]  /*40b0*/  BSYNC B1 ;  /* 0x0000000000017941 */ /* 0x000fea0003800000 */
.L_x_116:
        /* <DEDUP_REMOVED lines=10> */
.L_x_119:
[----:B------:R-:W-:Y:S05]  /*4160*/  BSYNC B1 ;  /* 0x0000000000017941 */ /* 0x000fea0003800000 */
.L_x_118:
        /* <DEDUP_REMOVED lines=10> */
.L_x_121:
[----:B------:R-:W-:Y:S05]  /*4210*/  BSYNC B1 ;  /* 0x0000000000017941 */ /* 0x000fea0003800000 */
.L_x_120:
        /* <DEDUP_REMOVED lines=9> */
.L_x_123:
[----:B------:R-:W-:Y:S05]  /*42b0*/  BSYNC B1 ;  /* 0x0000000000017941 */ /* 0x000fea0003800000 */
.L_x_122:
        /* <DEDUP_REMOVED lines=9> */
.L_x_125:
[----:B------:R-:W-:Y:S05]  /*4350*/  BSYNC B1 ;  /* 0x0000000000017941 */ /* 0x000fea0003800000 */
.L_x_124:
        /* <DEDUP_REMOVED lines=10> */
.L_x_127:
[----:B------:R-:W-:Y:S05]  /*4400*/  BSYNC B1 ;  /* 0x0000000000017941 */ /* 0x000fea0003800000 */
.L_x_126:
        /* <DEDUP_REMOVED lines=10> */
.L_x_129:
[----:B------:R-:W-:Y:S05]  /*44b0*/  BSYNC B1 ;  /* 0x0000000000017941 */ /* 0x000fea0003800000 */
.L_x_128:
        /* <DEDUP_REMOVED lines=9> */
.L_x_131:
[----:B------:R-:W-:Y:S05]  /*4550*/  BSYNC B1 ;  /* 0x0000000000017941 */ /* 0x000fea0003800000 */
.L_x_130:
        /* <DEDUP_REMOVED lines=9> */
.L_x_133:
[----:B------:R-:W-:Y:S05]  /*45f0*/  BSYNC B1 ;  /* 0x0000000000017941 */ /* 0x000fea0003800000 */
.L_x_132:
        /* <DEDUP_REMOVED lines=10> */
.L_x_135:
[----:B------:R-:W-:Y:S05]  /*46a0*/  BSYNC B1 ;  /* 0x0000000000017941 */ /* 0x000fea0003800000 */
.L_x_134:
        /* <DEDUP_REMOVED lines=10> */
.L_x_137:
[----:B------:R-:W-:Y:S05]  /*4750*/  BSYNC B1 ;  /* 0x0000000000017941 */ /* 0x000fea0003800000 */
.L_x_136:
        /* <DEDUP_REMOVED lines=9> */
.L_x_139:
[----:B------:R-:W-:Y:S05]  /*47f0*/  BSYNC B1 ;  /* 0x0000000000017941 */ /* 0x000fea0003800000 */
.L_x_138:
        /* <DEDUP_REMOVED lines=9> */
.L_x_141:
[----:B------:R-:W-:Y:S05]  /*4890*/  BSYNC B1 ;  /* 0x0000000000017941 */ /* 0x000fea0003800000 */
.L_x_140:
        /* <DEDUP_REMOVED lines=10> */
.L_x_143:
[----:B------:R-:W-:Y:S05]  /*4940*/  BSYNC B1 ;  /* 0x0000000000017941 */ /* 0x000fea0003800000 */
.L_x_142:
        /* <DEDUP_REMOVED lines=10> */
.L_x_145:
[----:B------:R-:W-:Y:S05]  /*49f0*/  BSYNC B1 ;  /* 0x0000000000017941 */ /* 0x000fea0003800000 */
.L_x_144:
        /* <DEDUP_REMOVED lines=9> */
.L_x_147:
[----:B------:R-:W-:Y:S05]  /*4a90*/  BSYNC B1 ;  /* 0x0000000000017941 */ /* 0x000fea0003800000 */
.L_x_146:
        /* <DEDUP_REMOVED lines=9> */
.L_x_149:
[----:B------:R-:W-:Y:S05]  /*4b30*/  BSYNC B1 ;  /* 0x0000000000017941 */ /* 0x000fea0003800000 */
.L_x_148:
        /* <DEDUP_REMOVED lines=10> */
.L_x_151:
[----:B------:R-:W-:Y:S05]  /*4be0*/  BSYNC B1 ;  /* 0x0000000000017941 */ /* 0x000fea0003800000 */
.L_x_150:
[----:B0----5:R-:W-:Y:S01]  /*4bf0*/  HADD2.F32 R14, -RZ, R24.H0_H0 ;  /* 0x20000018ff0e7230 */ /* 0x021fe20000004100 */
[----:B------:R-:W-:Y:S01]  /*4c00*/  ISETP.GT.AND P1, PT, R4, 0x79, PT ;  /* 0x000000790400780c */ /* 0x000fe20003f24270 */
[----:B------:R-:W-:Y:S01]  /*4c10*/  @P2 IMAD.MOV.U32 R4, RZ, RZ, R10 ;  /* 0x000000ffff042224 */ /* 0x000fe200078e000a */
[----:B------:R-:W-:Y:S02]  /*4c20*/  BSSY B1, `(.L_x_152) ;  /* 0x000000a000017945 */ /* 0x000fe40003800000 */
[----:B------:R-:W-:Y:S01]  /*4c30*/  FMUL R5, R14, R89 ;  /* 0x000000590e057220 */ /* 0x000fe20000400000 */
[----:B------:R-:W-:-:S03]  /*4c40*/  ISETP.GT.AND P3, PT, R3, RZ, P1 ;  /* 0x000000ff0300720c */ /* 0x000fc60000f64270 */
[----:B------:R-:W-:-:S05]  /*4c50*/  FFMA R5, R84, R88, R5 ;  /* 0x0000005854057223 */ /* 0x000fca0000000005 */
[----:B------:R-:W-:-:S04]  /*4c60*/  F2FP.F16.F32.PACK_AB R5, RZ, R5 ;  /* 0x00000005ff05723e */ /* 0x000fc800000000ff */
[----:B------:R-:W-:Y:S01]  /*4c70*/  PRMT R14, R5, 0x7610, R14 ;  /* 0x00007610050e7816 */ /* 0x000fe2000000000e */
[----:B------:R-:W-:-:S05]  /*4c80*/  @P2 IMAD.MOV.U32 R5, RZ, RZ, R11 ;  /* 0x000000ffff052224 */ /* 0x000fca00078e000b */
[----:B------:R0:W-:Y:S01]  /*4c90*/  @P2 STG.E.U16 desc[UR38][R4.64+0xf0], R14 ;  /* 0x0000f00e04002986 */ /* 0x0001e2000c101526 */
[----:B------:R-:W-:Y:S05]  /*4ca0*/  @!P3 BRA `(.L_x_153) ;  /* 0x000000000004b947 */ /* 0x000fea0003800000 */
[----:B------:R0:W5:Y:S02]  /*4cb0*/  LDG.E.LTC128B.U16 R24, desc[UR38][R6.64+0xf2] ;  /* 0x0000f22606187981 */ /* 0x000164000c1e1520 */
.L_x_153:
[----:B------:R-:W-:Y:S05]  /*4cc0*/  BSYNC B1 ;  /* 0x0000000000017941 */ /* 0x000fea0003800000 */
.L_x_152:
        /* <DEDUP_REMOVED lines=9> */
.L_x_155:
[----:B------:R-:W-:Y:S05]  /*4d60*/  BSYNC B1 ;  /* 0x0000000000017941 */ /* 0x000fea0003800000 */
.L_x_154:
[----:B0----5:R-:W-:Y:S01]  /*4d70*/  HADD2.F32 R4, -RZ, R24.H0_H0 ;  /* 0x20000018ff047230 */ /* 0x021fe20000004100 */
[----:B------:R-:W-:Y:S01]  /*4d80*/  ISETP.GT.AND P1, PT, R3, 0x8, P1 ;  /* 0x000000080300780c */ /* 0x000fe20000f24270 */
[----:B------:R-:W-:Y:S03]  /*4d90*/  BSSY B1, `(.L_x_156) ;  /* 0x000000a000017945 */ /* 0x000fe60003800000 */
[----:B------:R-:W-:Y:S01]  /*4da0*/  FMUL R5, R4, R89 ;  /* 0x0000005904057220 */ /* 0x000fe20000400000 */
[----:B------:R-:W-:-:S03]  /*4db0*/  @P0 IMAD.MOV.U32 R4, RZ, RZ, R12 ;  /* 0x000000ffff040224 */ /* 0x000fc600078e000c */
[----:B------:R-:W-:-:S05]  /*4dc0*/  FFMA R5, R86, R88, R5 ;  /* 0x0000005856057223 */ /* 0x000fca0000000005 */
[----:B------:R-:W-:-:S04]  /*4dd0*/  F2FP.F16.F32.PACK_AB R5, RZ, R5 ;  /* 0x00000005ff05723e */ /* 0x000fc800000000ff */
[----:B-1-34-:R-:W-:Y:S01]  /*4de0*/  PRMT R6, R5, 0x7610, R6 ;  /* 0x0000761005067816 */ /* 0x01afe20000000006 */
[----:B------:R-:W-:-:S05]  /*4df0*/  @P0 IMAD.MOV.U32 R5, RZ, RZ, R13 ;  /* 0x000000ffff050224 */ /* 0x000fca00078e000d */
[----:B------:R0:W-:Y:S01]  /*4e00*/  @P0 STG.E.U16 desc[UR38][R4.64+0xf0], R6 ;  /* 0x0000f00604000986 */ /* 0x0001e2000c101526 */
[----:B------:R-:W-:Y:S05]  /*4e10*/  @!P1 BRA `(.L_x_157) ;  /* 0x0000000000049947 */ /* 0x000fea0003800000 */
[----:B------:R1:W5:Y:S02]  /*4e20*/  LDG.E.LTC128B.U16 R24, desc[UR38][R8.64+0xf2] ;  /* 0x0000f22608187981 */ /* 0x000364000c1e1520 */
.L_x_157:
[----:B------:R-:W-:Y:S05]  /*4e30*/  BSYNC B1 ;  /* 0x0000000000017941 */ /* 0x000fea0003800000 */
.L_x_156:
[----:B------:R-:W-:Y:S05]  /*4e40*/  @!P1 BRA `(.L_x_158) ;  /* 0x0000001000d09947 */ /* 0x000fea0003800000 */
[----:B-----5:R-:W-:-:S05]  /*4e50*/  HADD2.F32 R24, -RZ, R24.H0_H0 ;  /* 0x20000018ff187230 */ /* 0x020fca0000004100 */
[----:B------:R-:W-:-:S04]  /*4e60*/  FMUL R24, R24, R89 ;  /* 0x0000005918187220 */ /* 0x000fc80000400000 */
[----:B------:R-:W-:-:S05]  /*4e70*/  FFMA R24, R87, R88, R24 ;  /* 0x0000005857187223 */ /* 0x000fca0000000018 */
[----:B------:R-:W-:-:S05]  /*4e80*/  F2FP.F16.F32.PACK_AB R24, RZ, R24 ;  /* 0x00000018ff18723e */ /* 0x000fca00000000ff */
[----:B------:R3:W-:Y:S01]  /*4e90*/  STG.E.U16 desc[UR38][R12.64+0xf2], R24 ;  /* 0x0000f2180c007986 */ /* 0x0007e2000c101526 */
[----:B------:R-:W-:Y:S05]  /*4ea0*/  BRA `(.L_x_158) ;  /* 0x0000001000b87947 */ /* 0x000fea0003800000 */
.L_x_33:
[----:B------:R-:W-:Y:S01]  /*4eb0*/  ISETP.GT.AND P2, PT, R4, 0x1, PT ;  /* 0x000000010400780c */ /* 0x000fe20003f44270 */
[----:B------:R-:W-:Y:S01]  /*4ec0*/  ULDC.64 UR4, c[0x0][0x5c0] ;  /* 0x0001700000047ab9 */ /* 0x000fe20000000a00 */
[-C--:B------:R-:W-:Y:S01]  /*4ed0*/  FMUL R24, R24, R88.reuse ;  /* 0x0000005818187220 */ /* 0x080fe20000400000 */
[-C--:B------:R-:W-:Y:S01]  /*4ee0*/  FMUL R25, R25, R88.reuse ;  /* 0x0000005819197220 */ /* 0x080fe20000400000 */
[----:B------:R-:W-:Y:S01]  /*4ef0*/  ISETP.GT.AND P1, PT, R3, RZ, P2 ;  /* 0x000000ff0300720c */ /* 0x000fe20001724270 */
[-C--:B------:R-:W-:Y:S01]  /*4f00*/  FMUL R26, R26, R88.reuse ;  /* 0x000000581a1a7220 */ /* 0x080fe20000400000 */
[----:B------:R-:W-:Y:S01]  /*4f10*/  LEA R6, P4, R104, UR4, 0x1 ;  /* 0x0000000468067c11 */ /* 0x000fe2000f8808ff */
[----:B------:R-:W-:Y:S01]  /*4f20*/  FMUL R27, R27, R88 ;  /* 0x000000581b1b7220 */ /* 0x000fe20000400000 */
[----:B------:R-:W-:Y:S01]  /*4f30*/  F2FP.F16.F32.PACK_AB R24, RZ, R24 ;  /* 0x00000018ff18723e */ /* 0x000fe200000000ff */
[-C--:B------:R-:W-:Y:S01]  /*4f40*/  FMUL R28, R28, R88.reuse ;  /* 0x000000581c1c7220 */ /* 0x080fe20000400000 */
[----:B------:R-:W-:Y:S01]  /*4f50*/  LEA.HI.X R7, R104, UR5, R115, 0x1, P4 ;  /* 0x0000000568077c11 */ /* 0x000fe2000a0f0c73 */
[-C--:B------:R-:W-:Y:S01]  /*4f60*/  FMUL R29, R29, R88.reuse ;  /* 0x000000581d1d7220 */ /* 0x080fe20000400000 */
[----:B------:R-:W-:Y:S01]  /*4f70*/  F2FP.F16.F32.PACK_AB R25, RZ, R25 ;  /* 0x00000019ff19723e */ /* 0x000fe200000000ff */
[-C--:B------:R-:W-:Y:S01]  /*4f80*/  FMUL R30, R30, R88.reuse ;  /* 0x000000581e1e7220 */ /* 0x080fe20000400000 */
[----:B------:R-:W-:Y:S01]  /*4f90*/  ISETP.GT.AND P2, PT, R3, 0x8, P2 ;  /* 0x000000080300780c */ /* 0x000fe20001744270 */
[----:B------:R-:W-:Y:S01]  /*4fa0*/  @P3 STG.E.U16 desc[UR38][R6.64], R24 ;  /* 0x0000001806003986 */ /* 0x000fe2000c101526 */
[C---:B------:R-:W-:Y:S01]  /*4fb0*/  SHF.L.U64.HI R5, R90.reuse, 0x1, R91 ;  /* 0x000000015a057819 */ /* 0x040fe2000001025b */
[----:B------:R-:W-:Y:S01]  /*4fc0*/  FMUL R31, R31, R88 ;  /* 0x000000581f1f7220 */ /* 0x000fe20000400000 */
[----:B------:R-:W-:Y:S01]  /*4fd0*/  LEA R8, P3, R90, R6, 0x1 ;  /* 0x000000065a087211 */ /* 0x000fe200078608ff */
[----:B------:R-:W-:Y:S01]  /*4fe0*/  @P1 STG.E.U16 desc[UR38][R6.64+0x2], R25 ;  /* 0x0000021906001986 */ /* 0x000fe2000c101526 */
[----:B------:R-:W-:Y:S01]  /*4ff0*/  ISETP.GT.AND P1, PT, R3, 0x8, P0 ;  /* 0x000000080300780c */ /* 0x000fe20000724270 */
[----:B------:R-:W-:Y:S01]  /*5000*/  FMUL R32, R32, R88 ;  /* 0x0000005820207220 */ /* 0x000fe20000400000 */
[----:B------:R-:W-:Y:S01]  /*5010*/  F2FP.F16.F32.PACK_AB R26, RZ, R26 ;  /* 0x0000001aff1a723e */ /* 0x000fe200000000ff */
[----:B------:R-:W-:Y:S01]  /*5020*/  IMAD.X R9, R5, 0x1, R7, P3 ;  /* 0x0000000105097824 */ /* 0x000fe200018e0607 */
[----:B------:R-:W-:Y:S01]  /*5030*/  F2FP.F16.F32.PACK_AB R27, RZ, R27 ;  /* 0x0000001bff1b723e */ /* 0x000fe200000000ff */
[-C--:B------:R-:W-:Y:S01]  /*5040*/  FMUL R33, R33, R88.reuse ;  /* 0x0000005821217220 */ /* 0x080fe20000400000 */
[----:B------:R-:W-:Y:S01]  /*5050*/  ISETP.GT.AND P0, PT, R4, 0x8, PT ;  /* 0x000000080400780c */ /* 0x000fe20003f04270 */
[----:B------:R-:W-:Y:S01]  /*5060*/  FMUL R34, R34, R88 ;  /* 0x0000005822227220 */ /* 0x000fe20000400000 */
[----:B------:R-:W-:Y:S01]  /*5070*/  F2FP.F16.F32.PACK_AB R28, RZ, R28 ;  /* 0x0000001cff1c723e */ /* 0x000fe200000000ff */
[-C--:B------:R-:W-:Y:S01]  /*5080*/  FMUL R35, R35, R88.reuse ;  /* 0x0000005823237220 */ /* 0x080fe20000400000 */
[C---:B------:R-:W-:Y:S01]  /*5090*/  ISETP.GT.AND P4, PT, R3.reuse, RZ, P0 ;  /* 0x000000ff0300720c */ /* 0x040fe20000784270 */
[-C--:B------:R-:W-:Y:S01]  /*50a0*/  FMUL R36, R36, R88.reuse ;  /* 0x0000005824247220 */ /* 0x080fe20000400000 */
[----:B------:R-:W-:Y:S01]  /*50b0*/  F2FP.F16.F32.PACK_AB R29, RZ, R29 ;  /* 0x0000001dff1d723e */ /* 0x000fe200000000ff */
[----:B------:R-:W-:Y:S01]  /*50c0*/  @P1 STG.E.U16 desc[UR38][R8.64], R26 ;  /* 0x0000001a08001986 */ /* 0x000fe2000c101526 */
[----:B------:R-:W-:Y:S01]  /*50d0*/  ISETP.GT.AND P1, PT, R3, 0x8, P0 ;  /* 0x000000080300780c */ /* 0x000fe20000724270 */
[----:B------:R-:W-:Y:S01]  /*50e0*/  FMUL R37, R37, R88 ;  /* 0x0000005825257220 */ /* 0x000fe20000400000 */
[----:B------:R-:W-:Y:S01]  /*50f0*/  F2FP.F16.F32.PACK_AB R30, RZ, R30 ;  /* 0x0000001eff1e723e */ /* 0x000fe200000000ff */
[----:B------:R-:W-:Y:S01]  /*5100*/  @P2 STG.E.U16 desc[UR38][R8.64+0x2], R27 ;  /* 0x0000021b08002986 */ /* 0x000fe2000c101526 */
[----:B------:R-:W-:Y:S01]  /*5110*/  ISETP.GT.AND P2, PT, R4, 0x9, PT ;  /* 0x000000090400780c */ /* 0x000fe20003f44270 */
[-C--:B------:R-:W-:Y:S01]  /*5120*/  FMUL R38, R38, R88.reuse ;  /* 0x0000005826267220 */ /* 0x080fe20000400000 */
[----:B------:R-:W-:Y:S01]  /*5130*/  F2FP.F16.F32.PACK_AB R31, RZ, R31 ;  /* 0x0000001fff1f723e */ /* 0x000fe200000000ff */
[-C--:B------:R-:W-:Y:S01]  /*5140*/  FMUL R39, R39, R88.reuse ;  /* 0x0000005827277220 */ /* 0x080fe20000400000 */
[C---:B------:R-:W-:Y:S01]  /*5150*/  ISETP.GT.AND P3, PT, R3.reuse, RZ, P2 ;  /* 0x000000ff0300720c */ /* 0x040fe20001764270 */
[----:B------:R-:W-:Y:S01]  /*5160*/  @P4 STG.E.U16 desc[UR38][R6.64+0x10], R28 ;  /* 0x0000101c06004986 */ /* 0x000fe2000c101526 */
[----:B------:R-:W-:Y:S01]  /*5170*/  ISETP.GT.AND P2, PT, R3, 0x8, P2 ;  /* 0x000000080300780c */ /* 0x000fe20001744270 */
[-C--:B------:R-:W-:Y:S01]  /*5180*/  FMUL R40, R40, R88.reuse ;  /* 0x0000005828287220 */ /* 0x080fe20000400000 */
[----:B------:R-:W-:Y:S01]  /*5190*/  ISETP.GT.AND P0, PT, R4, 0x10, PT ;  /* 0x000000100400780c */ /* 0x000fe20003f04270 */
[----:B------:R-:W-:Y:S01]  /*51a0*/  FMUL R41, R41, R88 ;  /* 0x0000005829297220 */ /* 0x000fe20000400000 */
[----:B------:R-:W-:Y:S01]  /*51b0*/  F2FP.F16.F32.PACK_AB R32, RZ, R32 ;  /* 0x00000020ff20723e */ /* 0x000fe200000000ff */
[-C--:B------:R-:W-:Y:S01]  /*51c0*/  FMUL R42, R42, R88.reuse ;  /* 0x000000582a2a7220 */ /* 0x080fe20000400000 */
[----:B------:R-:W-:Y:S01]  /*51d0*/  ISETP.GT.AND P4, PT, R3, RZ, P0 ;  /* 0x000000ff0300720c */ /* 0x000fe20000784270 */
[-C--:B------:R-:W-:Y:S01]  /*51e0*/  FMUL R43, R43, R88.reuse ;  /* 0x000000582b2b7220 */ /* 0x080fe20000400000 */
[----:B------:R-:W-:Y:S01]  /*51f0*/  F2FP.F16.F32.PACK_AB R33, RZ, R33 ;  /* 0x00000021ff21723e */ /* 0x000fe200000000ff */
[----:B------:R-:W-:Y:S01]  /*5200*/  FMUL R44, R44, R88 ;  /* 0x000000582c2c7220 */ /* 0x000fe20000400000 */
[----:B------:R-:W-:Y:S01]  /*5210*/  F2FP.F16.F32.PACK_AB R34, RZ, R34 ;  /* 0x00000022ff22723e */ /* 0x000fe200000000ff */
[----:B------:R-:W-:Y:S01]  /*5220*/  @P3 STG.E.U16 desc[UR38][R6.64+0x12], R29 ;  /* 0x0000121d06003986 */ /* 0x000fe2000c101526 */
[----:B------:R-:W-:Y:S01]  /*5230*/  ISETP.GT.AND P3, PT, R4, 0x11, PT ;  /* 0x000000110400780c */ /* 0x000fe20003f64270 */
[-C--:B------:R-:W-:Y:S01]  /*5240*/  FMUL R45, R45, R88.reuse ;  /* 0x000000582d2d7220 */ /* 0x080fe20000400000 */
[----:B------:R-:W-:Y:S01]  /*5250*/  F2FP.F16.F32.PACK_AB R35, RZ, R35 ;  /* 0x00000023ff23723e */ /* 0x000fe200000000ff */
[----:B------:R-:W-:Y:S01]  /*5260*/  @P1 STG.E.U16 desc[UR38][R8.64+0x10], R30 ;  /* 0x0000101e08001986 */ /* 0x000fe2000c101526 */
[C---:B------:R-:W-:Y:S01]  /*5270*/  ISETP.GT.AND P1, PT, R3.reuse, 0x8, P0 ;  /* 0x000000080300780c */ /* 0x040fe20000724270 */
[-C--:B------:R-:W-:Y:S01]  /*5280*/  FMUL R46, R46, R88.reuse ;  /* 0x000000582e2e7220 */ /* 0x080fe20000400000 */
[----:B------:R-:W-:Y:S01]  /*5290*/  ISETP.GT.AND P0, PT, R4, 0x18, PT ;  /* 0x000000180400780c */ /* 0x000fe20003f04270 */
[----:B------:R-:W-:Y:S01]  /*52a0*/  @P2 STG.E.U16 desc[UR38][R8.64+0x12], R31 ;  /* 0x0000121f08002986 */ /* 0x000fe2000c101526 */
[----:B------:R-:W-:Y:S01]  /*52b0*/  ISETP.GT.AND P2, PT, R3, RZ, P3 ;  /* 0x000000ff0300720c */ /* 0x000fe20001f44270 */
[-C--:B------:R-:W-:Y:S01]  /*52c0*/  FMUL R47, R47, R88.reuse ;  /* 0x000000582f2f7220 */ /* 0x080fe20000400000 */
[C---:B------:R-:W-:Y:S01]  /*52d0*/  ISETP.GT.AND P3, PT, R3.reuse, 0x8, P3 ;  /* 0x000000080300780c */ /* 0x040fe20001f64270 */
[----:B------:R-:W-:Y:S01]  /*52e0*/  @P4 STG.E.U16 desc[UR38][R6.64+0x20], R32 ;  /* 0x0000202006004986 */ /* 0x000fe2000c101526 */
[----:B------:R-:W-:Y:S01]  /*52f0*/  ISETP.GT.AND P4, PT, R3, RZ, P0 ;  /* 0x000000ff0300720c */ /* 0x000fe20000784270 */
[----:B------:R-:W-:Y:S01]  /*5300*/  FMUL R48, R48, R88 ;  /* 0x0000005830307220 */ /* 0x000fe20000400000 */
[----:B------:R-:W-:Y:S01]  /*5310*/  F2FP.F16.F32.PACK_AB R36, RZ, R36 ;  /* 0x00000024ff24723e */ /* 0x000fe200000000ff */
[-C--:B------:R-:W-:Y:S01]  /*5320*/  FMUL R49, R49, R88.reuse ;  /* 0x0000005831317220 */ /* 0x080fe20000400000 */
[----:B------:R-:W-:Y:S01]  /*5330*/  F2FP.F16.F32.PACK_AB R37, RZ, R37 ;  /* 0x00000025ff25723e */ /* 0x000fe200000000ff */
[----:B------:R-:W-:Y:S01]  /*5340*/  FMUL R50, R50, R88 ;  /* 0x0000005832327220 */ /* 0x000fe20000400000 */
[----:B------:R-:W-:Y:S01]  /*5350*/  F2FP.F16.F32.PACK_AB R38, RZ, R38 ;  /* 0x00000026ff26723e */ /* 0x000fe200000000ff */
[----:B------:R-:W-:Y:S01]  /*5360*/  FMUL R51, R51, R88 ;  /* 0x0000005833337220 */ /* 0x000fe20000400000 */
[----:B------:R-:W-:Y:S01]  /*5370*/  F2FP.F16.F32.PACK_AB R39, RZ, R39 ;  /* 0x00000027ff27723e */ /* 0x000fe200000000ff */
[----:B------:R-:W-:Y:S01]  /*5380*/  @P2 STG.E.U16 desc[UR38][R6.64+0x22], R33 ;  /* 0x0000222106002986 */ /* 0x000fe2000c101526 */
[----:B------:R-:W-:Y:S01]  /*5390*/  F2FP.F16.F32.PACK_AB R40, RZ, R40 ;  /* 0x00000028ff28723e */ /* 0x000fe200000000ff */
[-C--:B------:R-:W-:Y:S01]  /*53a0*/  FMUL R52, R52, R88.reuse ;  /* 0x0000005834347220 */ /* 0x080fe20000400000 */
[----:B------:R-:W-:Y:S01]  /*53b0*/  F2FP.F16.F32.PACK_AB R41, RZ, R41 ;  /* 0x00000029ff29723e */ /* 0x000fe200000000ff */
[----:B------:R-:W-:Y:S01]  /*53c0*/  @P1 STG.E.U16 desc[UR38][R8.64+0x20], R34 ;  /* 0x0000202208001986 */ /* 0x000fe2000c101526 */
[----:B------:R-:W-:Y:S01]  /*53d0*/  ISETP.GT.AND P1, PT, R3, 0x8, P0 ;  /* 0x000000080300780c */ /* 0x000fe20000724270 */
[-C--:B------:R-:W-:Y:S01]  /*53e0*/  FMUL R53, R53, R88.reuse ;  /* 0x0000005835357220 */ /* 0x080fe20000400000 */
[C---:B------:R-:W-:Y:S01]  /*53f0*/  ISETP.GT.AND P0, PT, R4.reuse, 0x20, PT ;  /* 0x000000200400780c */ /* 0x040fe20003f04270 */
[----:B------:R-:W-:Y:S01]  /*5400*/  @P3 STG.E.U16 desc[UR38][R8.64+0x22], R35 ;  /* 0x0000222308003986 */ /* 0x000fe2000c101526 */
[----:B------:R-:W-:Y:S01]  /*5410*/  ISETP.GT.AND P3, PT, R4, 0x19, PT ;  /* 0x000000190400780c */ /* 0x000fe20003f64270 */
[----:B------:R-:W-:Y:S01]  /*5420*/  FMUL R54, R54, R88 ;  /* 0x0000005836367220 */ /* 0x000fe20000400000 */
[----:B------:R-:W-:Y:S01]  /*5430*/  F2FP.F16.F32.PACK_AB R42, RZ, R42 ;  /* 0x0000002aff2a723e */ /* 0x000fe200000000ff */
[----:B------:R-:W-:Y:S01]  /*5440*/  @P4 STG.E.U16 desc[UR38][R6.64+0x30], R36 ;  /* 0x0000302406004986 */ /* 0x000fe2000c101526 */
[----:B------:R-:W-:Y:S01]  /*5450*/  ISETP.GT.AND P2, PT, R3, RZ, P3 ;  /* 0x000000ff0300720c */ /* 0x000fe20001f44270 */
[-C--:B------:R-:W-:Y:S01]  /*5460*/  FMUL R55, R55, R88.reuse ;  /* 0x0000005837377220 */ /* 0x080fe20000400000 */
[C---:B------:R-:W-:Y:S01]  /*5470*/  ISETP.GT.AND P3, PT, R3.reuse, 0x8, P3 ;  /* 0x000000080300780c */ /* 0x040fe20001f64270 */
[-C--:B------:R-:W-:Y:S01]  /*5480*/  FMUL R56, R56, R88.reuse ;  /* 0x0000005838387220 */ /* 0x080fe20000400000 */
[----:B------:R-:W-:Y:S01]  /*5490*/  ISETP.GT.AND P4, PT, R3, RZ, P0 ;  /* 0x000000ff0300720c */ /* 0x000fe20000784270 */
[-C--:B------:R-:W-:Y:S01]  /*54a0*/  FMUL R57, R57, R88.reuse ;  /* 0x0000005839397220 */ /* 0x080fe20000400000 */
[----:B------:R-:W-:Y:S01]  /*54b0*/  F2FP.F16.F32.PACK_AB R43, RZ, R43 ;  /* 0x0000002bff2b723e */ /* 0x000fe200000000ff */
[----:B------:R-:W-:Y:S01]  /*54c0*/  FMUL R58, R58, R88 ;  /* 0x000000583a3a7220 */ /* 0x000fe20000400000 */
[----:B------:R-:W-:Y:S01]  /*54d0*/  F2FP.F16.F32.PACK_AB R44, RZ, R44 ;  /* 0x0000002cff2c723e */ /* 0x000fe200000000ff */
[-C--:B------:R-:W-:Y:S01]  /*54e0*/  FMUL R59, R59, R88.reuse ;  /* 0x000000583b3b7220 */ /* 0x080fe20000400000 */
[----:B------:R-:W-:Y:S01]  /*54f0*/  F2FP.F16.F32.PACK_AB R45, RZ, R45 ;  /* 0x0000002dff2d723e */ /* 0x000fe200000000ff */
[----:B------:R-:W-:Y:S01]  /*5500*/  FMUL R60, R60, R88 ;  /* 0x000000583c3c7220 */ /* 0x000fe20000400000 */
[----:B------:R-:W-:Y:S01]  /*5510*/  F2FP.F16.F32.PACK_AB R46, RZ, R46 ;  /* 0x0000002eff2e723e */ /* 0x000fe200000000ff */
[----:B------:R-:W-:Y:S01]  /*5520*/  @P2 STG.E.U16 desc[UR38][R6.64+0x32], R37 ;  /* 0x0000322506002986 */ /* 0x000fe2000c101526 */
[----:B------:R-:W-:Y:S01]  /*5530*/  F2FP.F16.F32.PACK_AB R47, RZ, R47 ;  /* 0x0000002fff2f723e */ /* 0x000fe200000000ff */
[----:B------:R-:W-:Y:S01]  /*5540*/  FMUL R61, R61, R88 ;  /* 0x000000583d3d7220 */ /* 0x000fe20000400000 */
[----:B------:R-:W-:Y:S01]  /*5550*/  F2FP.F16.F32.PACK_AB R48, RZ, R48 ;  /* 0x00000030ff30723e */ /* 0x000fe200000000ff */
[----:B------:R-:W-:Y:S01]  /*5560*/  @P1 STG.E.U16 desc[UR38][R8.64+0x30], R38 ;  /* 0x0000302608001986 */ /* 0x000fe2000c101526 */
[----:B------:R-:W-:Y:S01]  /*5570*/  ISETP.GT.AND P1, PT, R3, 0x8, P0 ;  /* 0x000000080300780c */ /* 0x000fe20000724270 */
[-C--:B------:R-:W-:Y:S01]  /*5580*/  FMUL R62, R62, R88.reuse ;  /* 0x000000583e3e7220 */ /* 0x080fe20000400000 */
[C---:B------:R-:W-:Y:S01]  /*5590*/  ISETP.GT.AND P0, PT, R4.reuse, 0x28, PT ;  /* 0x000000280400780c */ /* 0x040fe20003f04270 */
[----:B------:R-:W-:Y:S01]  /*55a0*/  @P3 STG.E.U16 desc[UR38][R8.64+0x32], R39 ;  /* 0x0000322708003986 */ /* 0x000fe2000c101526 */
[----:B------:R-:W-:Y:S01]  /*55b0*/  ISETP.GT.AND P3, PT, R4, 0x21, PT ;  /* 0x000000210400780c */ /* 0x000fe20003f64270 */
[-C--:B------:R-:W-:Y:S01]  /*55c0*/  FMUL R63, R63, R88.reuse ;  /* 0x000000583f3f7220 */ /* 0x080fe20000400000 */
[----:B------:R-:W-:Y:S01]  /*55d0*/  F2FP.F16.F32.PACK_AB R49, RZ, R49 ;  /* 0x00000031ff31723e */ /* 0x000fe200000000ff */
[----:B------:R-:W-:Y:S01]  /*55e0*/  @P4 STG.E.U16 desc[UR38][R6.64+0x40], R40 ;  /* 0x0000402806004986 */ /* 0x000fe2000c101526 */
[C---:B------:R-:W-:Y:S01]  /*55f0*/  ISETP.GT.AND P2, PT, R3.reuse, RZ, P3 ;  /* 0x000000ff0300720c */ /* 0x040fe20001f44270 */
[-C--:B------:R-:W-:Y:S01]  /*5600*/  FMUL R64, R64, R88.reuse ;  /* 0x0000005840407220 */ /* 0x080fe20000400000 */
[----:B------:R-:W-:Y:S01]  /*5610*/  ISETP.GT.AND P3, PT, R3, 0x8, P3 ;  /* 0x000000080300780c */ /* 0x000fe20001f64270 */
[-C--:B------:R-:W-:Y:S01]  /*5620*/  FMUL R65, R65, R88.reuse ;  /* 0x0000005841417220 */ /* 0x080fe20000400000 */
        /* <DEDUP_REMOVED lines=62> */
[----:B------:R-:W-:-:S02]  /*5a10*/  F2FP.F16.F32.PACK_AB R68, RZ, R68 ;  /* 0x00000044ff44723e */ /* 0x000fc400000000ff */
[----:B------:R-:W-:Y:S01]  /*5a20*/  F2FP.F16.F32.PACK_AB R69, RZ, R69 ;  /* 0x00000045ff45723e */ /* 0x000fe200000000ff */
[----:B------:R-:W-:Y:S01]  /*5a30*/  @P1 STG.E.U16 desc[UR38][R8.64+0x60], R50 ;  /* 0x0000603208001986 */ /* 0x000fe2000c101526 */
[C---:B------:R-:W-:Y:S02]  /*5a40*/  ISETP.GT.AND P1, PT, R3.reuse, 0x8, P0 ;  /* 0x000000080300780c */ /* 0x040fe40000724270 */
[C---:B------:R-:W-:Y:S01]  /*5a50*/  ISETP.GT.AND P0, PT, R4.reuse, 0x40, PT ;  /* 0x000000400400780c */ /* 0x040fe20003f04270 */
[----:B------:R-:W-:Y:S01]  /*5a60*/  @P3 STG.E.U16 desc[UR38][R8.64+0x62], R51 ;  /* 0x0000623308003986 */ /* 0x000fe2000c101526 */
[----:B------:R-:W-:Y:S02]  /*5a70*/  ISETP.GT.AND P3, PT, R4, 0x39, PT ;  /* 0x000000390400780c */ /* 0x000fe40003f64270 */
[----:B------:R-:W-:Y:S01]  /*5a80*/  F2FP.F16.F32.PACK_AB R70, RZ, R70 ;  /* 0x00000046ff46723e */ /* 0x000fe200000000ff */
[----:B------:R-:W-:Y:S01]  /*5a90*/  @P4 STG.E.U16 desc[UR38][R6.64+0x70], R52 ;  /* 0x0000703406004986 */ /* 0x000fe2000c101526 */
[----:B------:R-:W-:-:S02]  /*5aa0*/  ISETP.GT.AND P2, PT, R3, RZ, P3 ;  /* 0x000000ff0300720c */ /* 0x000fc40001f44270 */
[C---:B------:R-:W-:Y:S02]  /*5ab0*/  ISETP.GT.AND P3, PT, R3.reuse, 0x8, P3 ;  /* 0x000000080300780c */ /* 0x040fe40001f64270 */
[----:B------:R-:W-:Y:S02]  /*5ac0*/  ISETP.GT.AND P4, PT, R3, RZ, P0 ;  /* 0x000000ff0300720c */ /* 0x000fe40000784270 */
[----:B------:R-:W-:Y:S02]  /*5ad0*/  F2FP.F16.F32.PACK_AB R71, RZ, R71 ;  /* 0x00000047ff47723e */ /* 0x000fe400000000ff */
[----:B------:R-:W-:Y:S02]  /*5ae0*/  F2FP.F16.F32.PACK_AB R72, RZ, R72 ;  /* 0x00000048ff48723e */ /* 0x000fe400000000ff */
[----:B------:R-:W-:Y:S02]  /*5af0*/  F2FP.F16.F32.PACK_AB R73, RZ, R73 ;  /* 0x00000049ff49723e */ /* 0x000fe400000000ff */
        /* <DEDUP_REMOVED lines=33> */
[----:B------:R-:W-:-:S03]  /*5d10*/  F2FP.F16.F32.PACK_AB R87, RZ, R87 ;  /* 0x00000057ff57723e */ /* 0x000fc600000000ff */
[----:B------:R-:W-:Y:S04]  /*5d20*/  @P2 STG.E.U16 desc[UR38][R6.64+0x92], R61 ;  /* 0x0000923d06002986 */ /* 0x000fe8000c101526 */
[----:B------:R-:W-:Y:S01]  /*5d30*/  @P1 STG.E.U16 desc[UR38][R8.64+0x90], R62 ;  /* 0x0000903e08001986 */ /* 0x000fe2000c101526 */
[----:B------:R-:W-:Y:S02]  /*5d40*/  ISETP.GT.AND P1, PT, R3, 0x8, P0 ;  /* 0x000000080300780c */ /* 0x000fe40000724270 */
[C---:B------:R-:W-:Y:S01]  /*5d50*/  ISETP.GT.AND P0, PT, R4.reuse, 0x58, PT ;  /* 0x000000580400780c */ /* 0x040fe20003f04270 */
[----:B------:R-:W-:Y:S01]  /*5d60*/  @P3 STG.E.U16 desc[UR38][R8.64+0x92], R63 ;  /* 0x0000923f08003986 */ /* 0x000fe2000c101526 */
[----:B------:R-:W-:-:S03]  /*5d70*/  ISETP.GT.AND P3, PT, R4, 0x51, PT ;  /* 0x000000510400780c */ /* 0x000fc60003f64270 */
[----:B------:R-:W-:Y:S01]  /*5d80*/  @P4 STG.E.U16 desc[UR38][R6.64+0xa0], R64 ;  /* 0x0000a04006004986 */ /* 0x000fe2000c101526 */
[C---:B------:R-:W-:Y:S02]  /*5d90*/  ISETP.GT.AND P2, PT, R3.reuse, RZ, P3 ;  /* 0x000000ff0300720c */ /* 0x040fe40001f44270 */
[C---:B------:R-:W-:Y:S02]  /*5da0*/  ISETP.GT.AND P3, PT, R3.reuse, 0x8, P3 ;  /* 0x000000080300780c */ /* 0x040fe40001f64270 */
[----:B------:R-:W-:-:S09]  /*5db0*/  ISETP.GT.AND P4, PT, R3, RZ, P0 ;  /* 0x000000ff0300720c */ /* 0x000fd20000784270 */
        /* <DEDUP_REMOVED lines=9> */
[C---:B------:R-:W-:Y:S02]  /*5e50*/  ISETP.GT.AND P3, PT, R3.reuse, RZ, P0 ;  /* 0x000000ff0300720c */ /* 0x040fe40000764270 */
[----:B------:R-:W-:-:S07]  /*5e60*/  ISETP.GT.AND P0, PT, R3, 0x8, P0 ;  /* 0x000000080300780c */ /* 0x000fce0000704270 */
[----:B------:R-:W-:Y:S04]  /*5e70*/  @P2 STG.E.U16 desc[UR38][R6.64+0xb2], R69 ;  /* 0x0000b24506002986 */ /* 0x000fe8000c101526 */
[----:B------:R-:W-:Y:S01]  /*5e80*/  @P1 STG.E.U16 desc[UR38][R8.64+0xb0], R70 ;  /* 0x0000b04608001986 */ /* 0x000fe2000c101526 */
[----:B------:R-:W-:-:S03]  /*5e90*/  ISETP.GT.AND P1, PT, R4, 0x68, PT ;  /* 0x000000680400780c */ /* 0x000fc60003f24270 */
        /* <DEDUP_REMOVED lines=11> */
[C---:B------:R-:W-:Y:S02]  /*5f50*/  ISETP.GT.AND P2, PT, R3.reuse, RZ, P0 ;  /* 0x000000ff0300720c */ /* 0x040fe40000744270 */
[----:B------:R-:W-:Y:S01]  /*5f60*/  ISETP.GT.AND P0, PT, R3, 0x8, P0 ;  /* 0x000000080300780c */ /* 0x000fe20000704270 */
[----:B------:R-:W-:Y:S01]  /*5f70*/  @P3 STG.E.U16 desc[UR38][R6.64+0xd0], R76 ;  /* 0x0000d04c06003986 */ /* 0x000fe2000c101526 */
[----:B------:R-:W-:-:S04]  /*5f80*/  ISETP.GT.AND P3, PT, R4, 0x70, PT ;  /* 0x000000700400780c */ /* 0x000fc80003f64270 */
[C---:B------:R-:W-:Y:S02]  /*5f90*/  ISETP.GT.AND P4, PT, R3.reuse, RZ, P3 ;  /* 0x000000ff0300720c */ /* 0x040fe40001f84270 */
[----:B------:R-:W-:-:S03]  /*5fa0*/  ISETP.GT.AND P3, PT, R3, 0x8, P3 ;  /* 0x000000080300780c */ /* 0x000fc60001f64270 */
[----:B------:R-:W-:Y:S01]  /*5fb0*/  @P2 STG.E.U16 desc[UR38][R6.64+0xd2], R77 ;  /* 0x0000d24d06002986 */ /* 0x000fe2000c101526 */
[----:B------:R-:W-:-:S03]  /*5fc0*/  ISETP.GT.AND P2, PT, R4, 0x79, PT ;  /* 0x000000790400780c */ /* 0x000fc60003f44270 */
[----:B------:R-:W-:Y:S01]  /*5fd0*/  @P1 STG.E.U16 desc[UR38][R8.64+0xd0], R78 ;  /* 0x0000d04e08001986 */ /* 0x000fe2000c101526 */
[----:B------:R-:W-:-:S03]  /*5fe0*/  ISETP.GT.AND P1, PT, R4, 0x78, PT ;  /* 0x000000780400780c */ /* 0x000fc60003f24270 */
[----:B------:R-:W-:Y:S01]  /*5ff0*/  @P0 STG.E.U16 desc[UR38][R8.64+0xd2], R79 ;  /* 0x0000d24f08000986 */ /* 0x000fe2000c101526 */
[----:B------:R-:W-:-:S03]  /*6000*/  ISETP.GT.AND P0, PT, R4, 0x71, PT ;  /* 0x000000710400780c */ /* 0x000fc60003f04270 */
[----:B------:R-:W-:Y:S01]  /*6010*/  @P4 STG.E.U16 desc[UR38][R6.64+0xe0], R80 ;  /* 0x0000e05006004986 */ /* 0x000fe2000c101526 */
[C---:B------:R-:W-:Y:S02]  /*6020*/  ISETP.GT.AND P4, PT, R3.reuse, RZ, P0 ;  /* 0x000000ff0300720c */ /* 0x040fe40000784270 */
[----:B------:R-:W-:-:S11]  /*6030*/  ISETP.GT.AND P0, PT, R3, 0x8, P0 ;  /* 0x000000080300780c */ /* 0x000fd60000704270 */
[----:B------:R-:W-:Y:S02]  /*6040*/  @P4 IMAD.MOV.U32 R4, RZ, RZ, R6 ;  /* 0x000000ffff044224 */ /* 0x000fe400078e0006 */
[----:B------:R-:W-:-:S05]  /*6050*/  @P4 IMAD.MOV.U32 R5, RZ, RZ, R7 ;  /* 0x000000ffff054224 */ /* 0x000fca00078e0007 */
[----:B------:R0:W-:Y:S01]  /*6060*/  @P4 STG.E.U16 desc[UR38][R4.64+0xe2], R81 ;  /* 0x0000e25104004986 */ /* 0x0001e2000c101526 */
[C---:B------:R-:W-:Y:S02]  /*6070*/  ISETP.GT.AND P4, PT, R3.reuse, RZ, P2 ;  /* 0x000000ff0300720c */ /* 0x040fe40001784270 */
[----:B------:R-:W-:Y:S01]  /*6080*/  ISETP.GT.AND P2, PT, R3, 0x8, P2 ;  /* 0x000000080300780c */ /* 0x000fe20001744270 */
[----:B0-----:R-:W-:Y:S02]  /*6090*/  @P3 IMAD.MOV.U32 R4, RZ, RZ, R8 ;  /* 0x000000ffff043224 */ /* 0x001fe400078e0008 */
[----:B------:R-:W-:-:S05]  /*60a0*/  @P3 IMAD.MOV.U32 R5, RZ, RZ, R9 ;  /* 0x000000ffff053224 */ /* 0x000fca00078e0009 */
[----:B------:R0:W-:Y:S01]  /*60b0*/  @P3 STG.E.U16 desc[UR38][R4.64+0xe0], R82 ;  /* 0x0000e05204003986 */ /* 0x0001e2000c101526 */
[C---:B------:R-:W-:Y:S02]  /*60c0*/  ISETP.GT.AND P3, PT, R3.reuse, RZ, P1 ;  /* 0x000000ff0300720c */ /* 0x040fe40000f64270 */
[----:B------:R-:W-:Y:S01]  /*60d0*/  ISETP.GT.AND P1, PT, R3, 0x8, P1 ;  /* 0x000000080300780c */ /* 0x000fe20000f24270 */
[----:B0-----:R-:W-:Y:S02]  /*60e0*/  @P0 IMAD.MOV.U32 R4, RZ, RZ, R8 ;  /* 0x000000ffff040224 */ /* 0x001fe400078e0008 */
[----:B------:R-:W-:-:S05]  /*60f0*/  @P0 IMAD.MOV.U32 R5, RZ, RZ, R9 ;  /* 0x000000ffff050224 */ /* 0x000fca00078e0009 */
[----:B------:R0:W-:Y:S03]  /*6100*/  @P0 STG.E.U16 desc[UR38][R4.64+0xe2], R83 ;  /* 0x0000e25304000986 */ /* 0x0001e6000c101526 */
[----:B0-----:R-:W-:Y:S02]  /*6110*/  @P3 IMAD.MOV.U32 R4, RZ, RZ, R6 ;  /* 0x000000ffff043224 */ /* 0x001fe400078e0006 */
[----:B------:R-:W-:-:S05]  /*6120*/  @P3 IMAD.MOV.U32 R5, RZ, RZ, R7 ;  /* 0x000000ffff053224 */ /* 0x000fca00078e0007 */
[----:B------:R0:W-:Y:S04]  /*6130*/  @P3 STG.E.U16 desc[UR38][R4.64+0xf0], R84 ;  /* 0x0000f05404003986 */ /* 0x0001e8000c101526 */
[----:B------:R4:W-:Y:S01]  /*6140*/  @P4 STG.E.U16 desc[UR38][R6.64+0xf2], R85 ;  /* 0x0000f25506004986 */ /* 0x0009e2000c101526 */
[----:B0-----:R-:W-:Y:S02]  /*6150*/  @P1 IMAD.MOV.U32 R4, RZ, RZ, R8 ;  /* 0x000000ffff041224 */ /* 0x001fe400078e0008 */
[----:B------:R-:W-:-:S05]  /*6160*/  @P1 IMAD.MOV.U32 R5, RZ, RZ, R9 ;  /* 0x000000ffff051224 */ /* 0x000fca00078e0009 */
[----:B------:R4:W-:Y:S04]  /*6170*/  @P1 STG.E.U16 desc[UR38][R4.64+0xf0], R86 ;  /* 0x0000f05604001986 */ /* 0x0009e8000c101526 */
[----:B------:R4:W-:Y:S02]  /*6180*/  @P2 STG.E.U16 desc[UR38][R8.64+0xf2], R87 ;  /* 0x0000f25708002986 */ /* 0x0009e4000c101526 */
.L_x_158:
[----:B------:R-:W-:Y:S05]  /*6190*/  BSYNC B0 ;  /* 0x0000000000007941 */ /* 0x000fea0003800000 */
.L_x_32:
[----:B------:R-:W-:Y:S01]  /*61a0*/  IADD3 R16, P0, R16, UR36, RZ ;  /* 0x0000002410107c10 */ /* 0x000fe2000ff1e0ff */
[----:B------:R-:W-:Y:S01]  /*61b0*/  ULDC.64 UR4, c[0x0][0x650] ;  /* 0x0001940000047ab9 */ /* 0x000fe20000000a00 */
[----:B------:R-:W-:Y:S01]  /*61c0*/  PRMT R3, RZ, 0x7610, R3 ;  /* 0x00007610ff037816 */ /* 0x000fe20000000003 */
[----:B------:R-:W-:Y:S01]  /*61d0*/  IMAD.MOV.U32 R100, RZ, RZ, -0x1 ;  /* 0xffffffffff647424 */ /* 0x000fe200078e00ff */
[----:B------:R-:W-:Y:S01]  /*61e0*/  IADD3.X R17, R17, UR42, RZ, P0, !PT ;  /* 0x0000002a11117c10 */ /* 0x000fe200087fe4ff */
[----:B------:R-:W-:Y:S01]  /*61f0*/  IMAD.MOV.U32 R99, RZ, RZ, -0x1 ;  /* 0xffffffffff637424 */ /* 0x000fe200078e00ff */
[----:B------:R-:W-:-:S04]  /*6200*/  ISETP.GE.U32.AND P0, PT, R16, UR4, PT ;  /* 0x0000000410007c0c */ /* 0x000fc8000bf06070 */
[----:B------:R-:W-:-:S13]  /*6210*/  ISETP.GE.U32.AND.EX P0, PT, R17, UR5, PT, P0 ;  /* 0x0000000511007c0c */ /* 0x000fda000bf06100 */
[----:B------:R-:W-:Y:S05]  /*6220*/  @P0 BRA `(.L_x_159) ;  /* 0x00000004004c0947 */ /* 0x000fea0003800000 */
[----:B------:R-:W0:Y:S01]  /*6230*/  LDC.64 R10, c[0x0][0x628] ;  /* 0x00018a00ff0a7b82 */ /* 0x000e220000000a00 */
[----:B---3--:R-:W3:Y:S01]  /*6240*/  S2R R12, SR_CTAID.X ;  /* 0x00000000000c7919 */ /* 0x008ee20000002500 */
[----:B-12-4-:R-:W-:Y:S02]  /*6250*/  IMAD.MOV.U32 R8, RZ, RZ, R16 ;  /* 0x000000ffff087224 */ /* 0x016fe400078e0010 */
[----:B------:R-:W-:Y:S01]  /*6260*/  IMAD.MOV.U32 R9, RZ, RZ, R17 ;  /* 0x000000ffff097224 */ /* 0x000fe200078e0011 */
[----:B------:R-:W1:Y:S03]  /*6270*/  S2R R20, SR_CTAID.Y ;  /* 0x0000000000147919 */ /* 0x000e660000002600 */
[----:B------:R-:W2:Y:S08]  /*6280*/  LDC R0, c[0x0][0x630] ;  /* 0x00018c00ff007b82 */ /* 0x000eb00000000800 */
[----:B------:R-:W4:Y:S01]  /*6290*/  LDC.64 R14, c[0x0][0x620] ;  /* 0x00018800ff0e7b82 */ /* 0x000f220000000a00 */
[----:B0-----:R-:W-:-:S04]  /*62a0*/  ISETP.NE.U32.AND P0, PT, R10, RZ, PT ;  /* 0x000000ff0a00720c */ /* 0x001fc80003f05070 */
[----:B------:R-:W-:-:S13]  /*62b0*/  ISETP.NE.AND.EX P0, PT, R11, RZ, PT, P0 ;  /* 0x000000ff0b00720c */ /* 0x000fda0003f05300 */
[----:B-1234-:R-:W-:Y:S05]  /*62c0*/  @!P0 BRA `(.L_x_160) ;  /* 0x0000000000288947 */ /* 0x01efea0003800000 */
        /* <DEDUP_REMOVED lines=10> */
.L_x_160:
[-CC-:B------:R-:W-:Y:S01]  /*6370*/  SHF.R.U64 R99, R8, R0.reuse, R9.reuse ;  /* 0x0000000008637219 */ /* 0x180fe20000001209 */
[----:B------:R-:W0:Y:S01]  /*6380*/  LDC.64 R26, c[0x0][0x640] ;  /* 0x00019000ff1a7b82 */ /* 0x000e220000000a00 */
[----:B------:R-:W-:Y:S01]  /*6390*/  SHF.R.U32.HI R0, RZ, R0, R9 ;  /* 0x00000000ff007219 */ /* 0x000fe20000011609 */
[----:B------:R-:W-:Y:S01]  /*63a0*/  ULDC UR4, c[0x0][0x150] ;  /* 0x0000540000047ab9 */ /* 0x000fe20000000800 */
[----:B------:R-:W-:Y:S02]  /*63b0*/  IADD3 R3, P0, RZ, -R99, RZ ;  /* 0x80000063ff037210 */ /* 0x000fe40007f1e0ff */
[----:B------:R-:W-:-:S03]  /*63c0*/  I2FP.F32.U32 R7, R12 ;  /* 0x0000000c00077245 */ /* 0x000fc60000201000 */
[----:B------:R-:W1:Y:S01]  /*63d0*/  LDC R6, c[0x0][0x618] ;  /* 0x00018600ff067b82 */ /* 0x000e620000000800 */
[----:B------:R-:W-:Y:S02]  /*63e0*/  IMAD.X R5, RZ, RZ, ~R0, P0 ;  /* 0x000000ffff057224 */ /* 0x000fe400000e0e00 */
[----:B------:R-:W-:Y:S01]  /*63f0*/  FMUL R7, R7, UR4 ;  /* 0x0000000407077c20 */ /* 0x000fe20008400000 */
[----:B------:R-:W-:Y:S01]  /*6400*/  ULDC UR4, c[0x0][0x154] ;  /* 0x0000550000047ab9 */ /* 0x000fe20000000800 */
[-C--:B------:R-:W-:Y:S02]  /*6410*/  IMAD R0, R5, R14.reuse, RZ ;  /* 0x0000000e05007224 */ /* 0x080fe400078e02ff */
[C---:B------:R-:W-:Y:S01]  /*6420*/  IMAD.WIDE.U32 R4, R3.reuse, R14, R16 ;  /* 0x0000000e03047225 */ /* 0x040fe200078e0010 */
[----:B------:R-:W2:Y:S01]  /*6430*/  LDC R11, c[0x0][0x608] ;  /* 0x00018200ff0b7b82 */ /* 0x000ea20000000800 */
[----:B------:R-:W3:Y:S02]  /*6440*/  F2I.U32.TRUNC.NTZ R7, R7 ;  /* 0x0000000700077305 */ /* 0x000ee4000020f000 */
[----:B------:R-:W-:-:S04]  /*6450*/  IMAD R3, R3, R15, R0 ;  /* 0x0000000f03037224 */ /* 0x000fc800078e0200 */
[----:B------:R-:W-:Y:S01]  /*6460*/  IMAD.IADD R3, R5, 0x1, R3 ;  /* 0x0000000105037824 */ /* 0x000fe200078e0203 */
[----:B------:R-:W4:Y:S01]  /*6470*/  LDC R8, c[0x0][0x658] ;  /* 0x00019600ff087b82 */ /* 0x000f220000000800 */
[----:B------:R-:W-:Y:S02]  /*6480*/  I2FP.F32.U32 R5, R20 ;  /* 0x0000001400057245 */ /* 0x000fe40000201000 */
[----:B0-----:R-:W-:-:S04]  /*6490*/  ISETP.NE.U32.AND P0, PT, R26, RZ, PT ;  /* 0x000000ff1a00720c */ /* 0x001fc80003f05070 */
[----:B------:R-:W-:Y:S01]  /*64a0*/  ISETP.NE.AND.EX P0, PT, R27, RZ, PT, P0 ;  /* 0x000000ff1b00720c */ /* 0x000fe20003f05300 */
[----:B------:R-:W0:Y:S01]  /*64b0*/  LDC R9, c[0x0][0x144] ;  /* 0x00005100ff097b82 */ /* 0x000e220000000800 */
[-C--:B-1----:R-:W-:Y:S01]  /*64c0*/  SHF.R.U64 R13, R4, R6.reuse, R3 ;  /* 0x00000006040d7219 */ /* 0x082fe20000001203 */
[----:B---3--:R-:W-:Y:S01]  /*64d0*/  IMAD.MOV R7, RZ, RZ, -R7 ;  /* 0x000000ffff077224 */ /* 0x008fe200078e0a07 */
[----:B------:R-:W-:Y:S01]  /*64e0*/  SHF.R.U32.HI R0, RZ, R6, R3 ;  /* 0x00000006ff007219 */ /* 0x000fe20000011603 */
[----:B------:R-:W-:-:S04]  /*64f0*/  FMUL R6, R5, UR4 ;  /* 0x0000000405067c20 */ /* 0x000fc80008400000 */
[----:B------:R-:W1:Y:S01]  /*6500*/  LDC R21, c[0x0][0x148] ;  /* 0x00005200ff157b82 */ /* 0x000e620000000800 */
[----:B------:R3:W0:Y:S01]  /*6510*/  F2I.U32.TRUNC.NTZ R14, R6 ;  /* 0x00000006000e7305 */ /* 0x000622000020f000 */
[-CC-:B--2---:R-:W-:Y:S02]  /*6520*/  SHF.R.U64 R10, R13, R11.reuse, R0.reuse ;  /* 0x0000000b0d0a7219 */ /* 0x184fe40000001200 */
[----:B------:R-:W-:-:S04]  /*6530*/  SHF.R.U32.HI R3, RZ, R11, R0 ;  /* 0x0000000bff037219 */ /* 0x000fc80000011600 */
[----:B-----5:R-:W2:Y:S01]  /*6540*/  LDC R24, c[0x0][0x648] ;  /* 0x00019200ff187b82 */ /* 0x020ea20000000800 */
[-CC-:B----4-:R-:W-:Y:S02]  /*6550*/  SHF.R.U64 R15, R10, R8.reuse, R3.reuse ;  /* 0x000000080a0f7219 */ /* 0x190fe40000001203 */
[----:B------:R-:W-:-:S03]  /*6560*/  SHF.R.U32.HI R5, RZ, R8, R3 ;  /* 0x00000008ff057219 */ /* 0x000fc60000011603 */
[----:B------:R-:W-:Y:S02]  /*6570*/  IMAD.MOV.U32 R4, RZ, RZ, R15 ;  /* 0x000000ffff047224 */ /* 0x000fe400078e000f */
[----:B------:R-:W4:Y:S01]  /*6580*/  LDC R28, c[0x0][0x638] ;  /* 0x00018e00ff1c7b82 */ /* 0x000f220000000800 */
[----:B0-----:R-:W-:-:S07]  /*6590*/  IMAD R25, R9, R7, R12 ;  /* 0x0000000709197224 */ /* 0x001fce00078e020c */
[----:B------:R-:W0:Y:S08]  /*65a0*/  LDC R29, c[0x0][0x610] ;  /* 0x00018400ff1d7b82 */ /* 0x000e300000000800 */
[----:B------:R-:W0:Y:S01]  /*65b0*/  LDC R30, c[0x0][0x600] ;  /* 0x00018000ff1e7b82 */ /* 0x000e220000000800 */
[----:B-1-3--:R-:W-:Y:S05]  /*65c0*/  @!P0 BRA `(.L_x_161) ;  /* 0x0000000000288947 */ /* 0x00afea0003800000 */
[----:B------:R-:W1:Y:S02]  /*65d0*/  LDC R0, c[0x0][0x64c] ;  /* 0x00019300ff007b82 */ /* 0x000e640000000800 */
[----:B-1----:R-:W-:-:S05]  /*65e0*/  IADD3 R3, P0, R15, R0, RZ ;  /* 0x000000000f037210 */ /* 0x002fca0007f1e0ff */
        /* <DEDUP_REMOVED lines=8> */
.L_x_161:
[----:B------:R-:W-:Y:S01]  /*6670*/  ISETP.NE.AND P0, PT, R2, 0x1, PT ;  /* 0x000000010200780c */ /* 0x000fe20003f05270 */
[----:B------:R-:W-:Y:S01]  /*6680*/  IMAD.MOV R14, RZ, RZ, -R14 ;  /* 0x000000ffff0e7224 */ /* 0x000fe200078e0a0e */
[----:B--2---:R-:W-:Y:S02]  /*6690*/  SHF.R.U64 R0, R4, R24, R5 ;  /* 0x0000001804007219 */ /* 0x004fe40000001205 */
[----:B------:R-:W-:Y:S02]  /*66a0*/  LOP3.LUT R3, R10, R97, RZ, 0xc0, !PT ;  /* 0x000000610a037212 */ /* 0x000fe400078ec0ff */
[----:B------:R-:W-:Y:S01]  /*66b0*/  LOP3.LUT R6, R13, R96, RZ, 0xc0, !PT ;  /* 0x000000600d067212 */ /* 0x000fe200078ec0ff */
[----:B------:R-:W-:Y:S02]  /*66c0*/  IMAD.MOV R4, RZ, RZ, -R0 ;  /* 0x000000ffff047224 */ /* 0x000fe400078e0a00 */
[----:B------:R-:W-:Y:S02]  /*66d0*/  IMAD R0, R92, R0, R3 ;  /* 0x000000005c007224 */ /* 0x000fe400078e0203 */
[----:B----4-:R-:W-:-:S02]  /*66e0*/  IMAD R3, R4, R28, R15 ;  /* 0x0000001c04037224 */ /* 0x010fc400078e020f */
[----:B------:R-:W-:Y:S02]  /*66f0*/  @P0 IMAD R25, R21, R14, R20 ;  /* 0x0000000e15190224 */ /* 0x000fe400078e0214 */
[----:B0-----:R-:W-:Y:S02]  /*6700*/  IMAD R5, R3, R30, R6 ;  /* 0x0000001e03057224 */ /* 0x001fe400078e0206 */
[----:B------:R-:W-:Y:S02]  /*6710*/  IMAD R0, R0, R29, R25 ;  /* 0x0000001d00007224 */ /* 0x000fe400078e0219 */
[----:B------:R-:W-:-:S03]  /*6720*/  IMAD.MOV.U32 R4, RZ, RZ, 0x1 ;  /* 0x00000001ff047424 */ /* 0x000fc600078e00ff */
[----:B------:R-:W-:Y:S02]  /*6730*/  SEL R100, R5, R0, !P0 ;  /* 0x0000000005647207 */ /* 0x000fe40004000000 */
[----:B------:R-:W-:Y:S02]  /*6740*/  PRMT R3, R4, 0x7610, R3 ;  /* 0x0000761004037816 */ /* 0x000fe40000000003 */
[----:B------:R-:W-:-:S07]  /*6750*/  SEL R0, R0, R5, !P0 ;  /* 0x0000000500007207 */ /* 0x000fce0004000000 */
.L_x_159:
[----:B------:R-:W-:Y:S01]  /*6760*/  LOP3.LUT P0, RZ, R3, 0xff, RZ, 0xc0, !PT ;  /* 0x000000ff03ff7812 */ /* 0x000fe2000780c0ff */
[----:B------:R-:W-:Y:S01]  /*6770*/  UIMAD.WIDE.U32 UR4, UR41, -0x55555555, URZ ;  /* 0xaaaaaaab290478a5 */ /* 0x000fe2000f8e003f */
[----:B------:R-:W-:-:S03]  /*6780*/  IMAD.MOV.U32 R101, RZ, RZ, R0 ;  /* 0x000000ffff657224 */ /* 0x000fc600078e0000 */
[----:B------:R-:W-:-:S04]  /*6790*/  USHF.R.U32.HI UR4, URZ, 0x2, UR5 ;  /* 0x000000023f047899 */ /* 0x000fc80008011605 */
[----:B------:R-:W-:-:S04]  /*67a0*/  UIMAD UR41, UR4, -0x6, UR41 ;  /* 0xfffffffa042978a4 */ /* 0x000fc8000f8e0229 */
[----:B------:R-:W-:Y:S08]  /*67b0*/  @P0 BRA `(.L_x_162) ;  /* 0xffffffac00240947 */ /* 0x000ff0000383ffff */
[----:B------:R-:W-:Y:S05]  /*67c0*/  EXIT ;  /* 0x000000000000794d */ /* 0x000fea0003800000 */
.L_x_7:
        /* <DEDUP_REMOVED lines=26> */
.L_x_164:
[----:B------:R-:W0:Y:S01]  /*6970*/  LDC.64 R28, c[0x0][0x640] ;  /* 0x00019000ff1c7b82 */ /* 0x000e220000000a00 */
[-CC-:B------:R-:W-:Y:S01]  /*6980*/  SHF.R.U64 R22, R14, R6.reuse, R15.reuse ;  /* 0x000000060e167219 */ /* 0x180fe2000000120f */
[----:B------:R-:W-:Y:S01]  /*6990*/  IMAD.MOV.U32 R30, RZ, RZ, 0x1 ;  /* 0x00000001ff1e7424 */ /* 0x000fe200078e00ff */
[----:B------:R-:W-:Y:S02]  /*69a0*/  SHF.R.U32.HI R6, RZ, R6, R15 ;  /* 0x00000006ff067219 */ /* 0x000fe4000001160f */
[----:B------:R-:W-:-:S03]  /*69b0*/  IADD3 R13, P0, RZ, -R22, RZ ;  /* 0x80000016ff0d7210 */ /* 0x000fc60007f1e0ff */
[----:B------:R-:W1:Y:S02]  /*69c0*/  LDC R12, c[0x0][0x618] ;  /* 0x00018600ff0c7b82 */ /* 0x000e640000000800 */
[----:B------:R-:W-:-:S04]  /*69d0*/  IMAD.X R11, RZ, RZ, ~R6, P0 ;  /* 0x000000ffff0b7224 */ /* 0x000fc800000e0e06 */
[-C--:B------:R-:W-:Y:S02]  /*69e0*/  IMAD R6, R11, R24.reuse, RZ ;  /* 0x000000180b067224 */ /* 0x080fe400078e02ff */
[----:B------:R-:W2:Y:S01]  /*69f0*/  LDC R14, c[0x0][0x608] ;  /* 0x00018200ff0e7b82 */ /* 0x000ea20000000800 */
[----:B------:R-:W-:-:S04]  /*6a00*/  IMAD.WIDE.U32 R10, R13, R24, R16 ;  /* 0x000000180d0a7225 */ /* 0x000fc800078e0010 */
[----:B------:R-:W-:-:S03]  /*6a10*/  IMAD R13, R13, R25, R6 ;  /* 0x000000190d0d7224 */ /* 0x000fc600078e0206 */
[----:B------:R-:W3:Y:S01]  /*6a20*/  LDC R27, c[0x0][0x658] ;  /* 0x00019600ff1b7b82 */ /* 0x000ee20000000800 */
[----:B------:R-:W-:Y:S01]  /*6a30*/  IMAD.IADD R11, R11, 0x1, R13 ;  /* 0x000000010b0b7824 */ /* 0x000fe200078e020d */
[----:B0-----:R-:W-:-:S04]  /*6a40*/  ISETP.NE.U32.AND P0, PT, R28, RZ, PT ;  /* 0x000000ff1c00720c */ /* 0x001fc80003f05070 */
[----:B------:R-:W-:Y:S02]  /*6a50*/  ISETP.NE.AND.EX P0, PT, R29, RZ, PT, P0 ;  /* 0x000000ff1d00720c */ /* 0x000fe40003f05300 */
[----:B------:R-:W0:Y:S01]  /*6a60*/  LDC R24, c[0x0][0x600] ;  /* 0x00018000ff187b82 */ /* 0x000e220000000800 */
[-CC-:B-1----:R-:W-:Y:S01]  /*6a70*/  SHF.R.U64 R8, R10, R12.reuse, R11.reuse ;  /* 0x0000000c0a087219 */ /* 0x182fe2000000120b */
[----:B------:R-:W-:Y:S01]  /*6a80*/  IMAD.MOV.U32 R10, RZ, RZ, -0x1 ;  /* 0xffffffffff0a7424 */ /* 0x000fe200078e00ff */
[----:B------:R-:W-:-:S05]  /*6a90*/  SHF.R.U32.HI R11, RZ, R12, R11 ;  /* 0x0000000cff0b7219 */ /* 0x000fca000001160b */
[----:B------:R-:W1:Y:S01]  /*6aa0*/  LDC R25, c[0x0][0x648] ;  /* 0x00019200ff197b82 */ /* 0x000e620000000800 */
[-CC-:B--2---:R-:W-:Y:S02]  /*6ab0*/  SHF.R.U64 R21, R8, R14.reuse, R11.reuse ;  /* 0x0000000e08157219 */ /* 0x184fe4000000120b */
[----:B------:R-:W-:-:S05]  /*6ac0*/  SHF.R.U32.HI R6, RZ, R14, R11 ;  /* 0x0000000eff067219 */ /* 0x000fca000001160b */
[----:B------:R-:W2:Y:S01]  /*6ad0*/  LDC R26, c[0x0][0x638] ;  /* 0x00018e00ff1a7b82 */ /* 0x000ea20000000800 */
[-C--:B---3--:R-:W-:Y:S02]  /*6ae0*/  SHF.L.U32 R10, R10, R27.reuse, RZ ;  /* 0x0000001b0a0a7219 */ /* 0x088fe400000006ff */
[-CC-:B------:R-:W-:Y:S02]  /*6af0*/  SHF.R.U64 R23, R21, R27.reuse, R6.reuse ;  /* 0x0000001b15177219 */ /* 0x180fe40000001206 */
[----:B------:R-:W-:Y:S02]  /*6b00*/  LOP3.LUT R32, RZ, R10, RZ, 0x33, !PT ;  /* 0x0000000aff207212 */ /* 0x000fe400078e33ff */
[----:B------:R-:W-:Y:S01]  /*6b10*/  SHF.R.U32.HI R11, RZ, R27, R6 ;  /* 0x0000001bff0b7219 */ /* 0x000fe20000011606 */
[----:B------:R-:W3:Y:S01]  /*6b20*/  LDC R31, c[0x0][0x610] ;  /* 0x00018400ff1f7b82 */ /* 0x000ee20000000800 */
[----:B------:R-:W-:Y:S01]  /*6b30*/  IMAD.MOV.U32 R10, RZ, RZ, R23 ;  /* 0x000000ffff0a7224 */ /* 0x000fe200078e0017 */
[----:B------:R-:W-:Y:S06]  /*6b40*/  @!P0 BRA `(.L_x_165) ;  /* 0x0000000000288947 */ /* 0x000fec0003800000 */
        /* <DEDUP_REMOVED lines=10> */
.L_x_165:
[----:B------:R-:W-:Y:S02]  /*6bf0*/  ISETP.NE.AND P0, PT, R2, 0x1, PT ;  /* 0x000000010200780c */ /* 0x000fe40003f05270 */
[----:B-1----:R-:W-:Y:S01]  /*6c00*/  SHF.R.U64 R6, R10, R25, R11 ;  /* 0x000000190a067219 */ /* 0x002fe2000000120b */
[----:B0-----:R-:W-:Y:S01]  /*6c10*/  VIADD R11, R24, 0xffffffff ;  /* 0xffffffff180b7836 */ /* 0x001fe20000000000 */
[----:B------:R-:W-:Y:S02]  /*6c20*/  SHF.L.U32 R30, R30, R27, RZ ;  /* 0x0000001b1e1e7219 */ /* 0x000fe400000006ff */
[----:B------:R-:W-:Y:S01]  /*6c30*/  LOP3.LUT R5, R21, R32, RZ, 0xc0, !PT ;  /* 0x0000002015057212 */ /* 0x000fe200078ec0ff */
[----:B------:R-:W-:-:S04]  /*6c40*/  IMAD.MOV R10, RZ, RZ, -R6 ;  /* 0x000000ffff0a7224 */ /* 0x000fc800078e0a06 */
[----:B------:R-:W-:Y:S01]  /*6c50*/  IMAD R6, R30, R6, R5 ;  /* 0x000000061e067224 */ /* 0x000fe200078e0205 */
[----:B------:R-:W-:Y:S01]  /*6c60*/  LOP3.LUT R5, R8, R11, RZ, 0xc0, !PT ;  /* 0x0000000b08057212 */ /* 0x000fe200078ec0ff */
[----:B------:R-:W-:Y:S02]  /*6c70*/  @P0 IMAD R7, R9, R20, R4 ;  /* 0x0000001409070224 */ /* 0x000fe400078e0204 */
[----:B--2---:R-:W-:Y:S02]  /*6c80*/  IMAD R4, R10, R26, R23 ;  /* 0x0000001a0a047224 */ /* 0x004fe400078e0217 */
[----:B---3--:R-:W-:Y:S02]  /*6c90*/  IMAD R7, R6, R31, R7 ;  /* 0x0000001f06077224 */ /* 0x008fe400078e0207 */
[----:B------:R-:W-:Y:S02]  /*6ca0*/  IMAD R4, R4, R24, R5 ;  /* 0x0000001804047224 */ /* 0x000fe400078e0205 */
[----:B------:R-:W-:-:S02]  /*6cb0*/  IMAD.MOV.U32 R8, RZ, RZ, 0x1 ;  /* 0x00000001ff087424 */ /* 0x000fc400078e00ff */
[----:B------:R-:W-:Y:S01]  /*6cc0*/  IMAD.MOV.U32 R6, RZ, RZ, R22 ;  /* 0x000000ffff067224 */ /* 0x000fe200078e0016 */
[----:B------:R-:W-:Y:S02]  /*6cd0*/  SEL R19, R4, R7, !P0 ;  /* 0x0000000704137207 */ /* 0x000fe40004000000 */
[----:B------:R-:W-:-:S07]  /*6ce0*/  SEL R21, R7, R4, !P0 ;  /* 0x0000000407157207 */ /* 0x000fce0004000000 */
.L_x_163:
[----:B------:R-:W-:-:S08]  /*6cf0*/  NOP ;  /* 0x0000000000007918 */ /* 0x000fd00000000000 */
[----:B------:R-:W0:-:S00]  /*6d00*/  USETMAXREG.DEALLOC.CTAPOOL 0x28 ;  /* 0x00000028000079c8 */ /* 0x000e0000080e0500 */
[----:B0-----:R-:W-:-:S13]  /*6d10*/  ISETP.NE.AND P0, PT, R3, RZ, PT ;  /* 0x000000ff0300720c */ /* 0x001fda0003f05270 */
[----:B------:R-:W-:Y:S05]  /*6d20*/  @P0 EXIT ;  /* 0x000000000000094d */ /* 0x000fea0003800000 */
[----:B------:R-:W-:Y:S01]  /*6d30*/  LOP3.LUT P0, RZ, R8, 0xff, RZ, 0xc0, !PT ;  /* 0x000000ff08ff7812 */ /* 0x000fe2000780c0ff */
[----:B------:R-:W-:Y:S02]  /*6d40*/  IMAD.MOV.U32 R3, RZ, RZ, 0x1 ;  /* 0x00000001ff037424 */ /* 0x000fe400078e00ff */
[----:B------:R-:W-:-:S10]  /*6d50*/  IMAD.MOV.U32 R8, RZ, RZ, RZ ;  /* 0x000000ffff087224 */ /* 0x000fd400078e00ff */
[----:B------:R-:W-:Y:S05]  /*6d60*/  @!P0 BRA `(.L_x_166) ;  /* 0x0000000c00248947 */ /* 0x000fea0003800000 */
[----:B------:R-:W0:Y:S01]  /*6d70*/  LDC R3, c[0x0][0x28c] ;  /* 0x0000a300ff037b82 */ /* 0x000e220000000800 */
[----:B------:R-:W-:Y:S01]  /*6d80*/  ULDC UR5, c[0x0][0x658] ;  /* 0x0001960000057ab9 */ /* 0x000fe20000000800 */
[----:B------:R-:W-:Y:S01]  /*6d90*/  UMOV UR6, 0xffffffff ;  /* 0xffffffff00067882 */ /* 0x000fe20000000000 */
[----:B------:R-:W-:Y:S01]  /*6da0*/  BSSY B0, `(.L_x_166) ;  /* 0x00000c5000007945 */ /* 0x000fe20003800000 */
[----:B------:R-:W-:Y:S01]  /*6db0*/  USHF.L.U32 UR6, UR6, UR5, URZ ;  /* 0x0000000506067299 */ /* 0x000fe2000800063f */
[----:B------:R-:W-:Y:S01]  /*6dc0*/  IMAD.MOV.U32 R10, RZ, RZ, 0x1 ;  /* 0x00000001ff0a7424 */ /* 0x000fe200078e00ff */
[----:B------:R-:W-:Y:S01]  /*6dd0*/  LOP3.LUT R9, R18, 0x2, RZ, 0xfc, !PT ;  /* 0x0000000212097812 */ /* 0x000fe200078efcff */
[----:B------:R-:W-:Y:S01]  /*6de0*/  IMAD.MOV.U32 R8, RZ, RZ, RZ ;  /* 0x000000ffff087224 */ /* 0x000fe200078e00ff */
[----:B------:R-:W1:Y:S01]  /*6df0*/  S2UR UR8, SR_CgaCtaId ;  /* 0x00000000000879c3 */ /* 0x000e620000008800 */
[----:B------:R-:W-:Y:S01]  /*6e00*/  ULDC UR4, c[0x0][0x600] ;  /* 0x0001800000047ab9 */ /* 0x000fe20000000800 */
[----:B------:R-:W-:Y:S01]  /*6e10*/  UMOV UR7, 0x1 ;  /* 0x0000000100077882 */ /* 0x000fe20000000000 */
[----:B------:R-:W-:-:S02]  /*6e20*/  UIADD3 UR15, UR4, -0x1, URZ ;  /* 0xffffffff040f7890 */ /* 0x000fc4000fffe03f */
[----:B------:R-:W-:Y:S02]  /*6e30*/  USHF.L.U32 UR17, UR7, UR5, URZ ;  /* 0x0000000507117299 */ /* 0x000fe4000800063f */
[----:B------:R-:W-:Y:S01]  /*6e40*/  ULOP3.LUT UR16, URZ, UR6, URZ, 0x33, !UPT ;  /* 0x000000063f107292 */ /* 0x000fe2000f8e333f */
[----:B------:R-:W-:Y:S01]  /*6e50*/  ULDC.64 UR20, c[0x0][0x198] ;  /* 0x0000660000147ab9 */ /* 0x000fe20000000a00 */
[----:B0-----:R-:W-:-:S05]  /*6e60*/  VIADD R3, R3, 0x3f ;  /* 0x0000003f03037836 */ /* 0x001fca0000000000 */
[----:B------:R-:W-:Y:S01]  /*6e70*/  SHF.R.S32.HI R4, RZ, 0x1f, R3 ;  /* 0x0000001fff047819 */ /* 0x000fe20000011403 */
[----:B-1----:R-:W-:-:S03]  /*6e80*/  IMAD.U32 R12, RZ, RZ, UR8 ;  /* 0x00000008ff0c7e24 */ /* 0x002fc6000f8e00ff */
[----:B------:R-:W-:Y:S01]  /*6e90*/  LEA.HI R4, R4, R3, RZ, 0x6 ;  /* 0x0000000304047211 */ /* 0x000fe200078f30ff */
[----:B------:R-:W-:-:S03]  /*6ea0*/  IMAD.MOV.U32 R3, RZ, RZ, 0x1 ;  /* 0x00000001ff037424 */ /* 0x000fc600078e00ff */
[----:B------:R-:W-:-:S05]  /*6eb0*/  SHF.R.S32.HI R11, RZ, 0x6, R4 ;  /* 0x00000006ff0b7819 */ /* 0x000fca0000011404 */
[----:B------:R-:W-:-:S07]  /*6ec0*/  VIADD R13, R11, 0x1 ;  /* 0x000000010b0d7836 */ /* 0x000fce0000000000 */
.L_x_177:
[----:B------:R-:W-:-:S03]  /*6ed0*/  UMOV UR4, 0xffffffff ;  /* 0xffffffff00047882 */ /* 0x000fc60000000000 */
[----:B------:R-:W-:Y:S05]  /*6ee0*/  BRA.DIV UR4, `(.L_x_167) ;  /* 0x0000000e04f47947 */ /* 0x000fea000b800000 */
[----:B------:R-:W-:-:S13]  /*6ef0*/  ELECT P6, URZ, PT ;  /* 0x00000000003f782f */ /* 0x000fda00038c0000 */
.L_x_190:
[----:B------:R-:W0:Y:S01]  /*6f00*/  LDC R4, c[0x0][0x28c] ;  /* 0x0000a300ff047b82 */ /* 0x000e220000000800 */
[----:B------:R-:W-:Y:S01]  /*6f10*/  BSSY B1, `(.L_x_168) ;  /* 0x000003b000017945 */ /* 0x000fe20003800000 */
[----:B0-----:R-:W-:-:S13]  /*6f20*/  ISETP.LT.OR P6, PT, R4, 0x1, !P6 ;  /* 0x000000010400780c */ /* 0x001fda00077c1670 */
[----:B------:R-:W-:Y:S05]  /*6f30*/  @P6 BRA `(.L_x_169) ;  /* 0x0000000000e06947 */ /* 0x000fea0003800000 */
[----:B------:R-:W-:Y:S02]  /*6f40*/  IMAD R21, R21, 0x2, R12 ;  /* 0x0000000215157824 */ /* 0x000fe400078e020c */
[----:B------:R-:W-:Y:S02]  /*6f50*/  IMAD.SHL.U32 R19, R19, 0x80, RZ ;  /* 0x0000008013137824 */ /* 0x000fe400078e00ff */
[----:B------:R-:W-:Y:S02]  /*6f60*/  IMAD.MOV.U32 R22, RZ, RZ, RZ ;  /* 0x000000ffff167224 */ /* 0x000fe400078e00ff */
[----:B------:R-:W-:Y:S02]  /*6f70*/  IMAD.MOV.U32 R4, RZ, RZ, R13 ;  /* 0x000000ffff047224 */ /* 0x000fe400078e000d */
[----:B------:R-:W-:Y:S02]  /*6f80*/  IMAD.MOV.U32 R5, RZ, RZ, R3 ;  /* 0x000000ffff057224 */ /* 0x000fe400078e0003 */
[----:B------:R-:W-:-:S02]  /*6f90*/  IMAD.MOV.U32 R7, RZ, RZ, R8 ;  /* 0x000000ffff077224 */ /* 0x000fc400078e0008 */
[----:B------:R-:W-:-:S07]  /*6fa0*/  IMAD.SHL.U32 R21, R21, 0x40, RZ ;  /* 0x0000004015157824 */ /* 0x000fce00078e00ff */
.L_x_172:
[----:B------:R-:W0:Y:S01]  /*6fb0*/  S2UR UR4, SR_CgaCtaId ;  /* 0x00000000000479c3 */ /* 0x000e220000008800 */
[----:B------:R-:W-:Y:S02]  /*6fc0*/  MOV R15, 0x400 ;  /* 0x00000400000f7802 */ /* 0x000fe40000000f00 */
[----:B------:R-:W-:Y:S02]  /*6fd0*/  SHF.L.U32 R14, R5, 0x1f, RZ ;  /* 0x0000001f050e7819 */ /* 0x000fe400000006ff */
[----:B------:R-:W-:Y:S01]  /*6fe0*/  ISETP.NE.AND P1, PT, R0, RZ, PT ;  /* 0x000000ff0000720c */ /* 0x000fe20003f25270 */
[----:B0-----:R-:W-:-:S05]  /*6ff0*/  IMAD.U32 R12, RZ, RZ, UR4 ;  /* 0x00000004ff0c7e24 */ /* 0x001fca000f8e00ff */
[----:B------:R-:W-:-:S07]  /*7000*/  LEA R20, R12, R15, 0x18 ;  /* 0x0000000f0c147211 */ /* 0x000fce00078ec0ff */
[----:B------:R-:W0:Y:S01]  /*7010*/  @!P1 LDC R15, c[0x0][0x500] ;  /* 0x00014000ff0f9b82 */ /* 0x000e220000000800 */
[----:B------:R-:W-:-:S04]  /*7020*/  IMAD R23, R7, 0x8, R20 ;  /* 0x0000000807177824 */ /* 0x000fc800078e0214 */
[----:B------:R-:W1:Y:S02]  /*7030*/  SYNCS.PHASECHK.TRANS64.TRYWAIT P0, [R23+URZ+0x30], R14 ;  /* 0x0000300e170075a7 */ /* 0x000e64000800017f */
[----:B-1----:R-:W-:Y:S05]  /*7040*/  @!P0 BRA `(.L_x_170) ;  /* 0x0000000c00bc8947 */ /* 0x002fea0003800000 */
.L_x_191:
[----:B-1----:R-:W-:Y:S01]  /*7050*/  PRMT R14, R9, 0x9910, RZ ;  /* 0x00009910090e7816 */ /* 0x002fe200000000ff */
[----:B0-----:R0:W-:Y:S03]  /*7060*/  @!P1 SYNCS.ARRIVE.TRANS64 RZ, [R23+URZ], R15 ;  /* 0x0000000f17ff99a7 */ /* 0x0011e6000800003f */
[----:B------:R-:W-:-:S13]  /*7070*/  ISETP.NE.AND P0, PT, R14, 0x2, PT ;  /* 0x000000020e00780c */ /* 0x000fda0003f05270 */
[----:B0-----:R-:W-:Y:S05]  /*7080*/  @P0 BRA `(.L_x_171) ;  /* 0x0000000000040947 */ /* 0x001fea0003800000 */
[----:B------:R-:W-:Y:S01]  /*7090*/  BPT.TRAP 0x1 ;  /* 0x000000040000795c */ /* 0x000fe20000300000 */
.L_x_171:
[----:B------:R-:W-:Y:S01]  /*70a0*/  IMAD R14, R7, 0x2, R12 ;  /* 0x00000002070e7824 */ /* 0x000fe200078e020c */
[----:B------:R-:W-:Y:S01]  /*70b0*/  R2UR UR9, R23 ;  /* 0x00000000170972ca */ /* 0x000fe200000e0000 */
[----:B------:R-:W-:Y:S01]  /*70c0*/  VIADD R4, R4, 0xffffffff ;  /* 0xffffffff04047836 */ /* 0x000fe20000000000 */
[----:B------:R-:W-:Y:S01]  /*70d0*/  UIADD3 UR4, UP0, UR20, 0xf0, URZ ;  /* 0x000000f014047890 */ /* 0x000fe2000ff1e03f */
[----:B------:R-:W-:Y:S01]  /*70e0*/  IMAD.SHL.U32 R14, R14, 0x1000, RZ ;  /* 0x000010000e0e7824 */ /* 0x000fe200078e00ff */
[----:B------:R-:W-:Y:S01]  /*70f0*/  R2UR UR11, R21 ;  /* 0x00000000150b72ca */ /* 0x000fe200000e0000 */
[----:B------:R-:W-:Y:S01]  /*7100*/  UIADD3 UR22, UP1, UR20, 0x1f0, URZ ;  /* 0x000001f014167890 */ /* 0x000fe2000ff3e03f */
[----:B------:R-:W-:Y:S01]  /*7110*/  R2UR UR10, R22 ;  /* 0x00000000160a72ca */ /* 0x000fe200000e0000 */
[--C-:B------:R-:W-:Y:S01]  /*7120*/  IMAD R14, R14, 0x2, R20.reuse ;  /* 0x000000020e0e7824 */ /* 0x100fe200078e0214 */
[----:B------:R-:W-:Y:S01]  /*7130*/  R2UR UR12, R6 ;  /* 0x00000000060c72ca */ /* 0x000fe200000e0000 */
[----:B------:R-:W-:Y:S01]  /*7140*/  IMAD R20, R7, 0x4000, R20 ;  /* 0x0000400007147824 */ /* 0x000fe200078e0214 */
[----:B------:R-:W-:Y:S01]  /*7150*/  R2UR UR18, R19 ;  /* 0x00000000131272ca */ /* 0x000fe200000e0000 */
[----:B------:R-:W-:Y:S01]  /*7160*/  VIADD R7, R7, 0x1 ;  /* 0x0000000107077836 */ /* 0x000fe20000000000 */
[----:B------:R-:W-:Y:S01]  /*7170*/  R2UR UR5, R14 ;  /* 0x000000000e0572ca */ /* 0x000fe200000e0000 */
[----:B------:R-:W-:Y:S01]  /*7180*/  UIADD3.X UR23, URZ, UR21, URZ, UP1, !UPT ;  /* 0x000000153f177290 */ /* 0x000fe20008ffe43f */
[----:B------:R-:W-:Y:S01]  /*7190*/  R2UR UR8, R20 ;  /* 0x00000000140872ca */ /* 0x000fe200000e0000 */
[----:B------:R-:W-:Y:S01]  /*71a0*/  UMOV UR19, 0x30000 ;  /* 0x0003000000137882 */ /* 0x000fe20000000000 */
[----:B------:R-:W-:Y:S01]  /*71b0*/  ISETP.GT.AND P1, PT, R4, 0x1, PT ;  /* 0x000000010400780c */ /* 0x000fe20003f24270 */
[----:B------:R-:W-:Y:S01]  /*71c0*/  UMOV UR6, 0x0 ;  /* 0x0000000000067882 */ /* 0x000fe20000000000 */
[----:B------:R-:W-:Y:S01]  /*71d0*/  UMOV UR7, 0x10000000 ;  /* 0x1000000000077882 */ /* 0x000fe20000000000 */
[----:B------:R-:W-:Y:S01]  /*71e0*/  ISETP.NE.AND P0, PT, R7, 0x6, PT ;  /* 0x000000060700780c */ /* 0x000fe20003f05270 */
[----:B------:R-:W-:-:S03]  /*71f0*/  VIADD R22, R22, 0x40 ;  /* 0x0000004016167836 */ /* 0x000fc60000000000 */
[----:B------:R-:W-:Y:S02]  /*7200*/  SEL R14, RZ, 0x1, P0 ;  /* 0x00000001ff0e7807 */ /* 0x000fe40000000000 */
[----:B------:R-:W-:Y:S01]  /*7210*/  UIADD3 UR13, UR5, 0x180, URZ ;  /* 0x00000180050d7890 */ /* 0x000fe2000fffe03f */
[----:B------:R-:W-:Y:S01]  /*7220*/  SEL R7, R7, RZ, P0 ;  /* 0x000000ff07077207 */ /* 0x000fe20000000000 */
[----:B------:R-:W-:Y:S01]  /*7230*/  UIADD3.X UR5, URZ, UR21, URZ, UP0, !UPT ;  /* 0x000000153f057290 */ /* 0x000fe200087fe43f */
[----:B------:R-:W-:Y:S01]  /*7240*/  LOP3.LUT R5, R5, R14, RZ, 0x3c, !PT ;  /* 0x0000000e05057212 */ /* 0x000fe200078e3cff */
[----:B------:R-:W-:-:S03]  /*7250*/  UIADD3 UR14, UR8, 0x18180, URZ ;  /* 0x00018180080e7890 */ /* 0x000fc6000fffe03f */
[----:B------:R-:W-:-:S04]  /*7260*/  UMOV UR8, UR13 ;  /* 0x0000000d00087c82 */ /* 0x000fc80008000000 */
[----:B------:R0:W-:Y:S02]  /*7270*/  UTMALDG.3D.MULTICAST [UR8], [UR4], UR19, desc[UR6] ;  /* 0x00000608040073b4 */ /* 0x0001e40008011813 */
[----:B0-----:R-:W-:Y:S01]  /*7280*/  UMOV UR8, UR14 ;  /* 0x0000000e00087c82 */ /* 0x001fe20008000000 */
[----:B------:R-:W-:Y:S02]  /*7290*/  UMOV UR11, UR18 ;  /* 0x00000012000b7c82 */ /* 0x000fe40008000000 */
[----:B------:R0:W-:Y:S02]  /*72a0*/  UTMALDG.3D [UR8], [UR22], desc[UR6] ;  /* 0x00000608160075b4 */ /* 0x0001e40008011000 */
[----:B0-----:R-:W-:Y:S05]  /*72b0*/  @P1 BRA `(.L_x_172) ;  /* 0xfffffffc003c1947 */ /* 0x001fea000383ffff */
.L_x_169:
[----:B------:R-:W-:Y:S05]  /*72c0*/  BSYNC B1 ;  /* 0x0000000000017941 */ /* 0x000fea0003800000 */
.L_x_168:
[----:B------:R-:W-:Y:S01]  /*72d0*/  LOP3.LUT P1, RZ, R10, 0xff, RZ, 0xc0, !PT ;  /* 0x000000ff0aff7812 */ /* 0x000fe2000782c0ff */
[C---:B------:R-:W-:Y:S01]  /*72e0*/  IMAD.IADD R7, R11.reuse, 0x1, R8 ;  /* 0x000000010b077824 */ /* 0x040fe200078e0208 */
[----:B------:R-:W-:Y:S01]  /*72f0*/  ULDC.64 UR4, c[0x0][0x650] ;  /* 0x0001940000047ab9 */ /* 0x000fe20000000a00 */
[----:B------:R-:W-:Y:S01]  /*7300*/  ISETP.GE.U32.AND P2, PT, R11, 0x6, PT ;  /* 0x000000060b00780c */ /* 0x000fe20003f46070 */
[----:B------:R-:W-:Y:S01]  /*7310*/  BSSY B1, `(.L_x_173) ;  /* 0x000006b000017945 */ /* 0x000fe20003800000 */
[----:B------:R-:W-:Y:S01]  /*7320*/  IMAD.MOV.U32 R21, RZ, RZ, -0x1 ;  /* 0xffffffffff157424 */ /* 0x000fe200078e00ff */
[----:B------:R-:W-:Y:S01]  /*7330*/  ISETP.GT.U32.AND P0, PT, R7, 0x5, PT ;  /* 0x000000050700780c */ /* 0x000fe20003f04070 */
[----:B------:R-:W-:Y:S01]  /*7340*/  IMAD.MOV.U32 R19, RZ, RZ, -0x1 ;  /* 0xffffffffff137424 */ /* 0x000fe200078e00ff */
[----:B------:R-:W-:Y:S02]  /*7350*/  PRMT R10, RZ, 0x7610, R10 ;  /* 0x00007610ff0a7816 */ /* 0x000fe4000000000a */
[----:B------:R-:W-:-:S03]  /*7360*/  ISETP.LT.U32.AND P0, PT, R11, 0x6, P0 ;  /* 0x000000060b00780c */ /* 0x000fc60000701070 */
[----:B------:R-:W0:Y:S01]  /*7370*/  @P1 S2R R12, SR_CgaCtaId ;  /* 0x00000000000c1919 */ /* 0x000e220000008800 */
[----:B------:R-:W-:-:S04]  /*7380*/  @P1 MOV R5, 0x400 ;  /* 0x0000040000051802 */ /* 0x000fc80000000f00 */
[----:B0-----:R-:W-:Y:S01]  /*7390*/  @P1 LEA R6, R12, R5, 0x18 ;  /* 0x000000050c061211 */ /* 0x001fe200078ec0ff */
[----:B------:R-:W-:Y:S01]  /*73a0*/  IMAD.WIDE.U32 R4, R7, -0x55555555, RZ ;  /* 0xaaaaaaab07047825 */ /* 0x000fe200078e00ff */
[----:B------:R-:W-:Y:S02]  /*73b0*/  SEL R4, RZ, 0x1, !P0 ;  /* 0x00000001ff047807 */ /* 0x000fe40004000000 */
[----:B------:R0:W-:Y:S01]  /*73c0*/  @P1 SYNCS.ARRIVE.TRANS64.A1T0 RZ, [R6+URZ+0x78], RZ ;  /* 0x000078ff06ff19a7 */ /* 0x0001e2000810003f */
[----:B------:R-:W-:Y:S02]  /*73d0*/  IADD3 R16, P1, R16, UR36, RZ ;  /* 0x0000002410107c10 */ /* 0x000fe4000ff3e0ff */
[----:B------:R-:W-:Y:S02]  /*73e0*/  LOP3.LUT R3, R3, R4, RZ, 0x3c, !PT ;  /* 0x0000000403037212 */ /* 0x000fe400078e3cff */
[----:B------:R-:W-:Y:S02]  /*73f0*/  IADD3.X R17, R17, UR42, RZ, P1, !PT ;  /* 0x0000002a11117c10 */ /* 0x000fe40008ffe4ff */
[----:B------:R-:W-:-:S02]  /*7400*/  ISETP.GE.U32.AND P0, PT, R16, UR4, PT ;  /* 0x0000000410007c0c */ /* 0x000fc4000bf06070 */
[----:B0-----:R-:W-:Y:S02]  /*7410*/  SHF.R.U32.HI R6, RZ, 0x2, R5 ;  /* 0x00000002ff067819 */ /* 0x001fe40000011605 */
[----:B------:R-:W-:Y:S02]  /*7420*/  ISETP.GE.U32.AND.EX P0, PT, R17, UR5, PT, P0 ;  /* 0x0000000511007c0c */ /* 0x000fe4000bf06100 */
[----:B------:R-:W-:Y:S01]  /*7430*/  @P2 LOP3.LUT R3, R3, 0x1, R6, 0x78, !PT ;  /* 0x0000000103032812 */ /* 0x000fe200078e7806 */
[----:B------:R-:W-:Y:S01]  /*7440*/  IMAD R8, R6, -0x6, R7 ;  /* 0xfffffffa06087824 */ /* 0x000fe200078e0207 */
[----:B------:R-:W-:Y:S01]  /*7450*/  PRMT R4, RZ, 0x7610, R4 ;  /* 0x00007610ff047816 */ /* 0x000fe20000000004 */
[----:B------:R-:W-:-:S08]  /*7460*/  IMAD.MOV.U32 R6, RZ, RZ, -0x1 ;  /* 0xffffffffff067424 */ /* 0x000fd000078e00ff */
[----:B------:R-:W-:Y:S05]  /*7470*/  @P0 BRA `(.L_x_174) ;  /* 0x0000000400500947 */ /* 0x000fea0003800000 */
[----:B------:R-:W0:Y:S01]  /*7480*/  S2R R19, SR_CTAID.X ;  /* 0x0000000000137919 */ /* 0x000e220000002500 */
[----:B------:R-:W-:Y:S01]  /*7490*/  ULDC.64 UR4, c[0x0][0x628] ;  /* 0x00018a0000047ab9 */ /* 0x000fe20000000a00 */
[----:B------:R-:W1:Y:S01]  /*74a0*/  LDC R20, c[0x0][0x144] ;  /* 0x00005100ff147b82 */ /* 0x000e620000000800 */
[----:B------:R-:W-:Y:S01]  /*74b0*/  ISETP.NE.U32.AND P0, PT, RZ, UR4, PT ;  /* 0x00000004ff007c0c */ /* 0x000fe2000bf05070 */
[----:B------:R-:W2:Y:S01]  /*74c0*/  S2R R14, SR_CTAID.Y ;  /* 0x00000000000e7919 */ /* 0x000ea20000002600 */
[----:B------:R-:W-:Y:S01]  /*74d0*/  ULDC UR7, c[0x0][0x630] ;  /* 0x00018c0000077ab9 */ /* 0x000fe20000000800 */
[----:B------:R-:W-:Y:S01]  /*74e0*/  ULDC UR8, c[0x0][0x150] ;  /* 0x0000540000087ab9 */ /* 0x000fe20000000800 */
[----:B------:R-:W-:Y:S01]  /*74f0*/  ISETP.NE.AND.EX P0, PT, RZ, UR5, PT, P0 ;  /* 0x00000005ff007c0c */ /* 0x000fe2000bf05300 */
[----:B------:R-:W-:Y:S02]  /*7500*/  IMAD.MOV.U32 R4, RZ, RZ, R16 ;  /* 0x000000ffff047224 */ /* 0x000fe400078e0010 */
[----:B------:R-:W-:Y:S01]  /*7510*/  IMAD.MOV.U32 R5, RZ, RZ, R17 ;  /* 0x000000ffff057224 */ /* 0x000fe200078e0011 */
[----:B0-----:R-:W-:-:S09]  /*7520*/  I2FP.F32.U32 R21, R19 ;  /* 0x0000001300157245 */ /* 0x001fd20000201000 */
[----:B------:R-:W-:Y:S05]  /*7530*/  @!P0 BRA `(.L_x_175) ;  /* 0x0000000000288947 */ /* 0x000fea0003800000 */
[----:B------:R-:W-:Y:S02]  /*7540*/  ULDC UR6, c[0x0][0x634] ;  /* 0x00018d0000067ab9 */ /* 0x000fe40000000800 */
[----:B------:R-:W-:-:S05]  /*7550*/  IADD3 R5, P0, R16, UR6, RZ ;  /* 0x0000000610057c10 */ /* 0x000fca000ff1e0ff */
[----:B------:R-:W-:-:S04]  /*7560*/  IMAD.X R15, RZ, RZ, R17, P0 ;  /* 0x000000ffff0f7224 */ /* 0x000fc800000e0611 */
[----:B------:R-:W-:-:S04]  /*7570*/  IMAD.WIDE.U32 R6, R15, UR4, RZ ;  /* 0x000000040f067c25 */ /* 0x000fc8000f8e00ff */
[----:B------:R-:W-:-:S04]  /*7580*/  IMAD.WIDE.U32 R6, P0, R5, UR5, R6 ;  /* 0x0000000505067c25 */ /* 0x000fc8000f800006 */
[----:B------:R-:W-:-:S04]  /*7590*/  IMAD.WIDE.U32 R4, R5, UR4, RZ ;  /* 0x0000000405047c25 */ /* 0x000fc8000f8e00ff */
[----:B------:R-:W-:Y:S01]  /*75a0*/  IMAD.MOV.U32 R4, RZ, RZ, R7 ;  /* 0x000000ffff047224 */ /* 0x000fe200078e0007 */
[----:B------:R-:W-:Y:S01]  /*75b0*/  IADD3 RZ, P1, R5, R6, RZ ;  /* 0x0000000605ff7210 */ /* 0x000fe20007f3e0ff */
[----:B------:R-:W-:-:S04]  /*75c0*/  IMAD.X R5, RZ, RZ, RZ, P0 ;  /* 0x000000ffff057224 */ /* 0x000fc800000e06ff */
[----:B------:R-:W-:-:S08]  /*75d0*/  IMAD.WIDE.U32.X R4, R15, UR5, R4, P1 ;  /* 0x000000050f047c25 */ /* 0x000fd000088e0404 */
.L_x_175:
[----:B------:R-:W-:Y:S01]  /*75e0*/  FMUL R21, R21, UR8 ;  /* 0x0000000815157c20 */ /* 0x000fe20008400000 */
[--C-:B------:R-:W-:Y:S01]  /*75f0*/  SHF.R.U64 R15, R4, UR7, R5.reuse ;  /* 0x00000007040f7c19 */ /* 0x100fe20008001205 */
[----:B------:R-:W-:Y:S01]  /*7600*/  ULDC.64 UR4, c[0x0][0x620] ;  /* 0x0001880000047ab9 */ /* 0x000fe20000000a00 */
[----:B------:R-:W-:Y:S01]  /*7610*/  SHF.R.U32.HI R4, RZ, UR7, R5 ;  /* 0x00000007ff047c19 */ /* 0x000fe20008011605 */
[----:B------:R-:W-:Y:S01]  /*7620*/  ULDC.64 UR6, c[0x0][0x640] ;  /* 0x0001900000067ab9 */ /* 0x000fe20000000a00 */
[----:B------:R-:W-:Y:S01]  /*7630*/  IADD3 R5, P0, RZ, -R15, RZ ;  /* 0x8000000fff057210 */ /* 0x000fe20007f1e0ff */
[----:B------:R-:W0:Y:S04]  /*7640*/  F2I.U32.TRUNC.NTZ R21, R21 ;  /* 0x0000001500157305 */ /* 0x000e28000020f000 */
[----:B------:R-:W-:Y:S01]  /*7650*/  IMAD.X R4, RZ, RZ, ~R4, P0 ;  /* 0x000000ffff047224 */ /* 0x000fe200000e0e04 */
[----:B------:R-:W-:-:S03]  /*7660*/  ISETP.NE.U32.AND P0, PT, RZ, UR6, PT ;  /* 0x00000006ff007c0c */ /* 0x000fc6000bf05070 */
[----:B------:R-:W-:Y:S01]  /*7670*/  IMAD R4, R4, UR4, RZ ;  /* 0x0000000404047c24 */ /* 0x000fe2000f8e02ff */
[----:B------:R-:W-:-:S03]  /*7680*/  ISETP.NE.AND.EX P0, PT, RZ, UR7, PT, P0 ;  /* 0x00000007ff007c0c */ /* 0x000fc6000bf05300 */
[C---:B------:R-:W-:Y:S01]  /*7690*/  IMAD R7, R5.reuse, UR5, R4 ;  /* 0x0000000505077c24 */ /* 0x040fe2000f8e0204 */
[----:B------:R-:W-:Y:S01]  /*76a0*/  ULDC UR5, c[0x0][0x154] ;  /* 0x0000550000057ab9 */ /* 0x000fe20000000800 */
[----:B------:R-:W-:Y:S01]  /*76b0*/  IMAD.WIDE.U32 R4, R5, UR4, R16 ;  /* 0x0000000405047c25 */ /* 0x000fe2000f8e0010 */
[----:B------:R-:W-:-:S03]  /*76c0*/  ULDC UR4, c[0x0][0x618] ;  /* 0x0001860000047ab9 */ /* 0x000fc60000000800 */
[----:B0-----:R-:W-:Y:S02]  /*76d0*/  IMAD.MOV R6, RZ, RZ, -R21 ;  /* 0x000000ffff067224 */ /* 0x001fe400078e0a15 */
[----:B------:R-:W0:Y:S01]  /*76e0*/  LDC R21, c[0x0][0x148] ;  /* 0x00005200ff157b82 */ /* 0x000e220000000800 */
[----:B------:R-:W-:Y:S02]  /*76f0*/  IMAD.IADD R5, R5, 0x1, R7 ;  /* 0x0000000105057824 */ /* 0x000fe400078e0207 */
[----:B-1----:R-:W-:Y:S01]  /*7700*/  IMAD R19, R20, R6, R19 ;  /* 0x0000000614137224 */ /* 0x002fe200078e0213 */
[----:B--2---:R-:W-:Y:S02]  /*7710*/  I2FP.F32.U32 R6, R14 ;  /* 0x0000000e00067245 */ /* 0x004fe40000201000 */
[--C-:B------:R-:W-:Y:S02]  /*7720*/  SHF.R.U64 R20, R4, UR4, R5.reuse ;  /* 0x0000000404147c19 */ /* 0x100fe40008001205 */
[----:B------:R-:W-:Y:S01]  /*7730*/  SHF.R.U32.HI R5, RZ, UR4, R5 ;  /* 0x00000004ff057c19 */ /* 0x000fe20008011605 */
[----:B------:R-:W-:Y:S01]  /*7740*/  FMUL R6, R6, UR5 ;  /* 0x0000000506067c20 */ /* 0x000fe20008400000 */
[----:B------:R-:W-:-:S02]  /*7750*/  ULDC UR4, c[0x0][0x608] ;  /* 0x0001820000047ab9 */ /* 0x000fc40000000800 */
[--C-:B------:R-:W-:Y:S01]  /*7760*/  SHF.R.U64 R23, R20, UR4, R5.reuse ;  /* 0x0000000414177c19 */ /* 0x100fe20008001205 */
[----:B------:R1:W2:Y:S01]  /*7770*/  F2I.U32.TRUNC.NTZ R24, R6 ;  /* 0x0000000600187305 */ /* 0x0002a2000020f000 */
[----:B------:R-:W-:Y:S01]  /*7780*/  SHF.R.U32.HI R4, RZ, UR4, R5 ;  /* 0x00000004ff047c19 */ /* 0x000fe20008011605 */
[----:B------:R-:W-:-:S03]  /*7790*/  ULDC UR4, c[0x0][0x658] ;  /* 0x0001960000047ab9 */ /* 0x000fc60000000800 */
[--C-:B------:R-:W-:Y:S02]  /*77a0*/  SHF.R.U64 R22, R23, UR4, R4.reuse ;  /* 0x0000000417167c19 */ /* 0x100fe40008001204 */
[----:B------:R-:W-:-:S03]  /*77b0*/  SHF.R.U32.HI R25, RZ, UR4, R4 ;  /* 0x00000004ff197c19 */ /* 0x000fc60008011604 */
[----:B------:R-:W-:Y:S02]  /*77c0*/  IMAD.MOV.U32 R4, RZ, RZ, R22 ;  /* 0x000000ffff047224 */ /* 0x000fe400078e0016 */
[----:B------:R-:W-:Y:S01]  /*77d0*/  IMAD.MOV.U32 R5, RZ, RZ, R25 ;  /* 0x000000ffff057224 */ /* 0x000fe200078e0019 */
[----:B-1----:R-:W-:Y:S06]  /*77e0*/  @!P0 BRA `(.L_x_176) ;  /* 0x0000000000288947 */ /* 0x002fec0003800000 */
        /* <DEDUP_REMOVED lines=10> */
.L_x_176:
[----:B------:R-:W-:Y:S01]  /*7890*/  ISETP.NE.AND P0, PT, R2, 0x1, PT ;  /* 0x000000010200780c */ /* 0x000fe20003f05270 */
[----:B------:R-:W-:Y:S01]  /*78a0*/  ULDC UR4, c[0x0][0x648] ;  /* 0x0001920000047ab9 */ /* 0x000fe20000000800 */
[----:B------:R-:W-:Y:S01]  /*78b0*/  LOP3.LUT R23, R23, UR16, RZ, 0xc0, !PT ;  /* 0x0000001017177c12 */ /* 0x000fe2000f8ec0ff */
[----:B--2---:R-:W-:Y:S01]  /*78c0*/  IMAD.MOV R24, RZ, RZ, -R24 ;  /* 0x000000ffff187224 */ /* 0x004fe200078e0a18 */
[----:B------:R-:W-:Y:S01]  /*78d0*/  SHF.R.U64 R4, R4, UR4, R5 ;  /* 0x0000000404047c19 */ /* 0x000fe20008001205 */
[----:B------:R-:W-:Y:S01]  /*78e0*/  ULDC UR4, c[0x0][0x638] ;  /* 0x00018e0000047ab9 */ /* 0x000fe20000000800 */
[----:B------:R-:W-:Y:S01]  /*78f0*/  LOP3.LUT R7, R20, UR15, RZ, 0xc0, !PT ;  /* 0x0000000f14077c12 */ /* 0x000fe2000f8ec0ff */
[----:B------:R-:W-:Y:S01]  /*7900*/  ULDC UR5, c[0x0][0x610] ;  /* 0x0001840000057ab9 */ /* 0x000fe20000000800 */
[----:B------:R-:W-:Y:S02]  /*7910*/  IMAD.MOV.U32 R6, RZ, RZ, R15 ;  /* 0x000000ffff067224 */ /* 0x000fe400078e000f */
[----:B------:R-:W-:-:S02]  /*7920*/  IMAD.MOV R5, RZ, RZ, -R4 ;  /* 0x000000ffff057224 */ /* 0x000fc400078e0a04 */
[----:B------:R-:W-:Y:S02]  /*7930*/  IMAD R4, R4, UR17, R23 ;  /* 0x0000001104047c24 */ /* 0x000fe4000f8e0217 */
[----:B0-----:R-:W-:Y:S02]  /*7940*/  @P0 IMAD R19, R21, R24, R14 ;  /* 0x0000001815130224 */ /* 0x001fe400078e020e */
[----:B------:R-:W-:Y:S01]  /*7950*/  IMAD R22, R5, UR4, R22 ;  /* 0x0000000405167c24 */ /* 0x000fe2000f8e0216 */
[----:B------:R-:W-:Y:S01]  /*7960*/  ULDC UR4, c[0x0][0x600] ;  /* 0x0001800000047ab9 */ /* 0x000fe20000000800 */
[----:B------:R-:W-:Y:S02]  /*7970*/  IMAD R21, R4, UR5, R19 ;  /* 0x0000000504157c24 */ /* 0x000fe4000f8e0213 */
[----:B------:R-:W-:Y:S02]  /*7980*/  IMAD R22, R22, UR4, R7 ;  /* 0x0000000416167c24 */ /* 0x000fe4000f8e0207 */
[----:B------:R-:W-:-:S03]  /*7990*/  IMAD.MOV.U32 R4, RZ, RZ, 0x1 ;  /* 0x00000001ff047424 */ /* 0x000fc600078e00ff */
[----:B------:R-:W-:Y:S02]  /*79a0*/  SEL R19, R22, R21, !P0 ;  /* 0x0000001516137207 */ /* 0x000fe40004000000 */
[----:B------:R-:W-:-:S07]  /*79b0*/  SEL R21, R21, R22, !P0 ;  /* 0x0000001615157207 */ /* 0x000fce0004000000 */
.L_x_174:
[----:B------:R-:W-:Y:S05]  /*79c0*/  BSYNC B1 ;  /* 0x0000000000017941 */ /* 0x000fea0003800000 */
.L_x_173:
[----:B------:R-:W-:-:S13]  /*79d0*/  LOP3.LUT P0, RZ, R4, 0xff, RZ, 0xc0, !PT ;  /* 0x000000ff04ff7812 */ /* 0x000fda000780c0ff */
[----:B------:R-:W-:Y:S05]  /*79e0*/  @P0 BRA `(.L_x_177) ;  /* 0xfffffff400380947 */ /* 0x000fea000383ffff */
[----:B------:R-:W-:Y:S05]  /*79f0*/  BSYNC B0 ;  /* 0x0000000000007941 */ /* 0x000fea0003800000 */
.L_x_166:
[----:B------:R-:W-:-:S03]  /*7a00*/  UMOV UR4, 0xffffffff ;  /* 0xffffffff00047882 */ /* 0x000fc60000000000 */
[----:B------:R-:W-:Y:S05]  /*7a10*/  BRA.DIV UR4, `(.L_x_178) ;  /* 0x00000006045c7947 */ /* 0x000fea000b800000 */
[----:B------:R-:W-:-:S13]  /*7a20*/  ELECT P6, URZ, PT ;  /* 0x00000000003f782f */ /* 0x000fda00038c0000 */
.L_x_194:
[----:B------:R-:W-:Y:S04]  /*7a30*/  BSSY B0, `(.L_x_179) ;  /* 0x000003d000007945 */ /* 0x000fe80003800000 */
[----:B------:R-:W-:Y:S05]  /*7a40*/  @!P6 BRA `(.L_x_180) ;  /* 0x0000000000ece947 */ /* 0x000fea0003800000 */
[----:B------:R-:W-:-:S04]  /*7a50*/  LOP3.LUT R18, R18, 0x2, RZ, 0xfc, !PT ;  /* 0x0000000212127812 */ /* 0x000fc800078efcff */
[----:B------:R-:W-:-:S13]  /*7a60*/  ISETP.NE.AND P0, PT, R18, 0x3, PT ;  /* 0x000000031200780c */ /* 0x000fda0003f05270 */
[----:B------:R-:W-:Y:S05]  /*7a70*/  @!P0 BRA `(.L_x_181) ;  /* 0x0000000000048947 */ /* 0x000fea0003800000 */
[----:B------:R-:W-:Y:S01]  /*7a80*/  BPT.TRAP 0x1 ;  /* 0x000000040000795c */ /* 0x000fe20000300000 */
.L_x_181:
[----:B------:R-:W0:Y:S01]  /*7a90*/  S2R R5, SR_CgaCtaId ;  /* 0x0000000000057919 */ /* 0x000e220000008800 */
[----:B------:R-:W-:Y:S02]  /*7aa0*/  MOV R0, 0x400 ;  /* 0x0000040000007802 */ /* 0x000fe40000000f00 */
[----:B------:R-:W-:Y:S02]  /*7ab0*/  SHF.L.U32 R2, R3, 0x1f, RZ ;  /* 0x0000001f03027819 */ /* 0x000fe400000006ff */
[----:B0-----:R-:W-:-:S05]  /*7ac0*/  LEA R5, R5, R0, 0x18 ;  /* 0x0000000005057211 */ /* 0x001fca00078ec0ff */
[----:B------:R-:W-:-:S04]  /*7ad0*/  VIADD R5, R5, 0x30 ;  /* 0x0000003005057836 */ /* 0x000fc80000000000 */
[C---:B------:R-:W-:Y:S02]  /*7ae0*/  IMAD R7, R8.reuse, 0x8, R5 ;  /* 0x0000000808077824 */ /* 0x040fe400078e0205 */
[----:B------:R-:W-:Y:S02]  /*7af0*/  VIADD R8, R8, 0x1 ;  /* 0x0000000108087836 */ /* 0x000fe40000000000 */
[----:B------:R-:W0:Y:S03]  /*7b00*/  SYNCS.PHASECHK.TRANS64.TRYWAIT P0, [R7+URZ], R2 ;  /* 0x00000002070075a7 */ /* 0x000e26000800017f */
[----:B------:R-:W-:-:S04]  /*7b10*/  ISETP.NE.AND P1, PT, R8, 0x6, PT ;  /* 0x000000060800780c */ /* 0x000fc80003f25270 */
[----:B------:R-:W-:Y:S02]  /*7b20*/  SEL R0, RZ, 0x1, P1 ;  /* 0x00000001ff007807 */ /* 0x000fe40000800000 */
[----:B------:R-:W-:Y:S02]  /*7b30*/  SEL R8, R8, RZ, P1 ;  /* 0x000000ff08087207 */ /* 0x000fe40000800000 */
[----:B------:R-:W-:-:S03]  /*7b40*/  LOP3.LUT R9, R3, R0, RZ, 0x3c, !PT ;  /* 0x0000000003097212 */ /* 0x000fc600078e3cff */
[----:B------:R-:W-:Y:S01]  /*7b50*/  IMAD R6, R8, 0x8, R5 ;  /* 0x0000000808067824 */ /* 0x000fe200078e0205 */
[----:B------:R-:W-:Y:S01]  /*7b60*/  SHF.L.U32 R3, R9, 0x1f, RZ ;  /* 0x0000001f09037819 */ /* 0x000fe200000006ff */
[----:B0-----:R-:W-:Y:S06]  /*7b70*/  @!P0 BRA `(.L_x_182) ;  /* 0x0000000400248947 */ /* 0x001fec0003800000 */
.L_x_195:
[----:B------:R-:W1:Y:S01]  /*7b80*/  SYNCS.PHASECHK.TRANS64.TRYWAIT P0, [R6+URZ], R3 ;  /* 0x00000003060075a7 */ /* 0x000e62000800017f */
[----:B------:R-:W-:-:S05]  /*7b90*/  VIADD R0, R8, 0x1 ;  /* 0x0000000108007836 */ /* 0x000fca0000000000 */
[----:B------:R-:W-:-:S04]  /*7ba0*/  ISETP.NE.AND P1, PT, R0, 0x6, PT ;  /* 0x000000060000780c */ /* 0x000fc80003f25270 */
[----:B0-----:R-:W-:Y:S02]  /*7bb0*/  SEL R2, RZ, 0x1, P1 ;  /* 0x00000001ff027807 */ /* 0x001fe40000800000 */
[----:B------:R-:W-:Y:S02]  /*7bc0*/  SEL R0, R0, RZ, P1 ;  /* 0x000000ff00007207 */ /* 0x000fe40000800000 */
[----:B------:R-:W-:-:S03]  /*7bd0*/  LOP3.LUT R9, R9, R2, RZ, 0x3c, !PT ;  /* 0x0000000209097212 */ /* 0x000fc600078e3cff */
[----:B------:R-:W-:Y:S01]  /*7be0*/  IMAD R7, R0, 0x8, R5 ;  /* 0x0000000800077824 */ /* 0x000fe200078e0205 */
[----:B------:R-:W-:Y:S01]  /*7bf0*/  SHF.L.U32 R4, R9, 0x1f, RZ ;  /* 0x0000001f09047819 */ /* 0x000fe200000006ff */
[----:B-1----:R-:W-:Y:S06]  /*7c00*/  @!P0 BRA `(.L_x_183) ;  /* 0x0000000400148947 */ /* 0x002fec0003800000 */
.L_x_196:
[----:B------:R-:W1:Y:S01]  /*7c10*/  SYNCS.PHASECHK.TRANS64.TRYWAIT P0, [R7+URZ], R4 ;  /* 0x00000004070075a7 */ /* 0x000e62000800017f */
[----:B------:R-:W-:-:S05]  /*7c20*/  VIADD R0, R0, 0x1 ;  /* 0x0000000100007836 */ /* 0x000fca0000000000 */
[----:B------:R-:W-:-:S04]  /*7c30*/  ISETP.NE.AND P1, PT, R0, 0x6, PT ;  /* 0x000000060000780c */ /* 0x000fc80003f25270 */
[----:B------:R-:W-:Y:S02]  /*7c40*/  SEL R2, RZ, 0x1, P1 ;  /* 0x00000001ff027807 */ /* 0x000fe40000800000 */
[----:B------:R-:W-:Y:S02]  /*7c50*/  SEL R0, R0, RZ, P1 ;  /* 0x000000ff00007207 */ /* 0x000fe40000800000 */
[----:B------:R-:W-:-:S03]  /*7c60*/  LOP3.LUT R9, R9, R2, RZ, 0x3c, !PT ;  /* 0x0000000209097212 */ /* 0x000fc600078e3cff */
[----:B0-----:R-:W-:Y:S01]  /*7c70*/  IMAD R6, R0, 0x8, R5 ;  /* 0x0000000800067824 */ /* 0x001fe200078e0205 */
[----:B------:R-:W-:Y:S01]  /*7c80*/  SHF.L.U32 R3, R9, 0x1f, RZ ;  /* 0x0000001f09037819 */ /* 0x000fe200000006ff */
[----:B-1----:R-:W-:Y:S06]  /*7c90*/  @!P0 BRA `(.L_x_184) ;  /* 0x0000000400048947 */ /* 0x002fec0003800000 */
.L_x_197:
        /* <DEDUP_REMOVED lines=9> */
.L_x_198:
[----:B------:R-:W1:Y:S01]  /*7d30*/  SYNCS.PHASECHK.TRANS64.TRYWAIT P0, [R7+URZ], R4 ;  /* 0x00000004070075a7 */ /* 0x000e62000800017f */
[----:B------:R-:W-:-:S05]  /*7d40*/  VIADD R0, R0, 0x1 ;  /* 0x0000000100007836 */ /* 0x000fca0000000000 */
[----:B------:R-:W-:-:S04]  /*7d50*/  ISETP.NE.AND P1, PT, R0, 0x6, PT ;  /* 0x000000060000780c */ /* 0x000fc80003f25270 */
[----:B------:R-:W-:Y:S02]  /*7d60*/  SEL R2, RZ, 0x1, P1 ;  /* 0x00000001ff027807 */ /* 0x000fe40000800000 */
[----:B------:R-:W-:Y:S02]  /*7d70*/  SEL R0, R0, RZ, P1 ;  /* 0x000000ff00007207 */ /* 0x000fe40000800000 */
[----:B------:R-:W-:Y:S01]  /*7d80*/  LOP3.LUT R2, R9, R2, RZ, 0x3c, !PT ;  /* 0x0000000209027212 */ /* 0x000fe200078e3cff */
[----:B-1----:R-:W-:Y:S06]  /*7d90*/  @!P0 BRA `(.L_x_186) ;  /* 0x0000000000ec8947 */ /* 0x002fec0003800000 */
.L_x_199:
[----:B------:R-:W-:Y:S01]  /*7da0*/  IMAD R5, R0, 0x8, R5 ;  /* 0x0000000800057824 */ /* 0x000fe200078e0205 */
[----:B------:R-:W-:-:S07]  /*7db0*/  SHF.L.U32 R0, R2, 0x1f, RZ ;  /* 0x0000001f02007819 */ /* 0x000fce00000006ff */
.L_x_187:
[----:B--2---:R2:W3:Y:S02]  /*7dc0*/  SYNCS.PHASECHK.TRANS64.TRYWAIT P0, [R5+URZ], R0 ;  /* 0x00000000050075a7 */ /* 0x0044e4000800017f */
[----:B---3--:R-:W-:Y:S05]  /*7dd0*/  @!P0 NANOSLEEP.SYNCS 0x989680 ;  /* 0x009896800000895d */ /* 0x008fea0003900000 */
[----:B------:R-:W3:Y:S02]  /*7de0*/  @!P0 SYNCS.PHASECHK.TRANS64 P0, [R5+URZ], R0 ;  /* 0x00000000050085a7 */ /* 0x000ee4000800007f */
[----:B---3--:R-:W-:Y:S05]  /*7df0*/  @!P0 BRA `(.L_x_187) ;  /* 0xfffffffc00f08947 */ /* 0x008fea000383ffff */
.L_x_180:
[----:B------:R-:W-:Y:S05]  /*7e00*/  BSYNC B0 ;  /* 0x0000000000007941 */ /* 0x000fea0003800000 */
.L_x_179:
[----:B------:R-:W-:Y:S05]  /*7e10*/  EXIT ;  /* 0x000000000000794d */ /* 0x000fea0003800000 */
.L_x_21:
[----:B-1----:R1:W2:Y:S02]  /*7e20*/  SYNCS.PHASECHK.TRANS64.TRYWAIT P1, [R3+URZ], R0 ;  /* 0x00000000030075a7 */ /* 0x0022a4000802017f */
[----:B--2---:R-:W-:Y:S05]  /*7e30*/  @!P1 NANOSLEEP.SYNCS 0x989680 ;  /* 0x009896800000995d */ /* 0x004fea0003900000 */
[----:B------:R-:W2:Y:S02]  /*7e40*/  @!P1 SYNCS.PHASECHK.TRANS64 P1, [R3+URZ], R0 ;  /* 0x00000000030095a7 */ /* 0x000ea4000802007f */
[----:B--2---:R-:W-:Y:S05]  /*7e50*/  @!P1 BRA `(.L_x_21) ;  /* 0xfffffffc00f09947 */ /* 0x004fea000383ffff */
[----:B------:R-:W-:Y:S05]  /*7e60*/  BRA `(.L_x_20) ;  /* 0xffffff9800447947 */ /* 0x000fea000383ffff */
.L_x_26:
[----:B-1----:R1:W2:Y:S02]  /*7e70*/  SYNCS.PHASECHK.TRANS64.TRYWAIT P1, [R5+URZ], R4 ;  /* 0x00000004050075a7 */ /* 0x0022a4000802017f */
[----:B--2---:R-:W-:Y:S05]  /*7e80*/  @!P1 NANOSLEEP.SYNCS 0x989680 ;  /* 0x009896800000995d */ /* 0x004fea0003900000 */
[----:B------:R-:W2:Y:S02]  /*7e90*/  @!P1 SYNCS.PHASECHK.TRANS64 P1, [R5+URZ], R4 ;  /* 0x00000004050095a7 */ /* 0x000ea4000802007f */
[----:B--2---:R-:W-:Y:S05]  /*7ea0*/  @!P1 BRA `(.L_x_26) ;  /* 0xfffffffc00f09947 */ /* 0x004fea000383ffff */
[----:B------:R-:W-:Y:S05]  /*7eb0*/  BRA `(.L_x_25) ;  /* 0xffffff9c00207947 */ /* 0x000fea000383ffff */
.L_x_167:
[----:B------:R-:W-:Y:S01]  /*7ec0*/  BSSY B1, `(.L_x_188) ;  /* 0x0000006000017945 */ /* 0x000fe20003800000 */
[----:B------:R-:W-:-:S07]  /*7ed0*/  IMAD.MOV.U32 R15, RZ, RZ, -0x1 ;  /* 0xffffffffff0f7424 */ /* 0x000fce00078e00ff */
[----:B------:R-:W-:Y:S05]  /*7ee0*/  WARPSYNC.COLLECTIVE R15, `(.L_x_189) ;  /* 0x000000000f0c7348 */ /* 0x000fea0003c00000 */
[----:B------:R-:W-:Y:S02]  /*7ef0*/  ELECT P6, UR62, PT ;  /* 0x00000000003e782f */ /* 0x000fe400038c0000 */
[----:B------:R-:W-:Y:S01]  /*7f00*/  MOV R14, UR62 ;  /* 0x0000003e000e7c02 */ /* 0x000fe20008000f00 */
[----:B------:R-:W-:Y:S10]  /*7f10*/  ENDCOLLECTIVE ;  /* 0x000000000000791b */ /* 0x000ff40003800000 */
.L_x_189:
[----:B------:R-:W-:Y:S05]  /*7f20*/  BSYNC B1 ;  /* 0x0000000000017941 */ /* 0x000fea0003800000 */
.L_x_188:
[----:B------:R-:W-:Y:S05]  /*7f30*/  BRA `(.L_x_190) ;  /* 0xffffffec00f07947 */ /* 0x000fea000383ffff */
.L_x_170:
[----:B-1----:R1:W2:Y:S02]  /*7f40*/  SYNCS.PHASECHK.TRANS64.TRYWAIT P0, [R23+URZ+0x30], R14 ;  /* 0x0000300e170075a7 */ /* 0x0022a4000800017f */
[----:B--2---:R-:W-:Y:S05]  /*7f50*/  @!P0 NANOSLEEP.SYNCS 0x989680 ;  /* 0x009896800000895d */ /* 0x004fea0003900000 */
[----:B------:R-:W2:Y:S02]  /*7f60*/  @!P0 SYNCS.PHASECHK.TRANS64 P0, [R23+URZ+0x30], R14 ;  /* 0x0000300e170085a7 */ /* 0x000ea4000800007f */
[----:B--2---:R-:W-:Y:S05]  /*7f70*/  @!P0 BRA `(.L_x_170) ;  /* 0xfffffffc00f08947 */ /* 0x004fea000383ffff */
[----:B------:R-:W-:Y:S05]  /*7f80*/  BRA `(.L_x_191) ;  /* 0xfffffff000307947 */ /* 0x000fea000383ffff */
.L_x_178:
[----:B------:R-:W-:Y:S01]  /*7f90*/  BSSY B0, `(.L_x_192) ;  /* 0x0000006000007945 */ /* 0x000fe20003800000 */
[----:B------:R-:W-:-:S07]  /*7fa0*/  IMAD.MOV.U32 R15, RZ, RZ, -0x1 ;  /* 0xffffffffff0f7424 */ /* 0x000fce00078e00ff */
[----:B------:R-:W-:Y:S05]  /*7fb0*/  WARPSYNC.COLLECTIVE R15, `(.L_x_193) ;  /* 0x000000000f0c7348 */ /* 0x000fea0003c00000 */
[----:B------:R-:W-:Y:S02]  /*7fc0*/  ELECT P6, UR62, PT ;  /* 0x00000000003e782f */ /* 0x000fe400038c0000 */
[----:B------:R-:W-:Y:S01]  /*7fd0*/  MOV R14, UR62 ;  /* 0x0000003e000e7c02 */ /* 0x000fe20008000f00 */
[----:B------:R-:W-:Y:S10]  /*7fe0*/  ENDCOLLECTIVE ;  /* 0x000000000000791b */ /* 0x000ff40003800000 */
.L_x_193:
[----:B------:R-:W-:Y:S05]  /*7ff0*/  BSYNC B0 ;  /* 0x0000000000007941 */ /* 0x000fea0003800000 */
.L_x_192:
[----:B------:R-:W-:Y:S05]  /*8000*/  BRA `(.L_x_194) ;  /* 0xfffffff800887947 */ /* 0x000fea000383ffff */
.L_x_182:
[----:B0-----:R0:W1:Y:S02]  /*8010*/  SYNCS.PHASECHK.TRANS64.TRYWAIT P0, [R7+URZ], R2 ;  /* 0x00000002070075a7 */ /* 0x001064000800017f */
[----:B-1----:R-:W-:Y:S05]  /*8020*/  @!P0 NANOSLEEP.SYNCS 0x989680 ;  /* 0x009896800000895d */ /* 0x002fea0003900000 */
[----:B------:R-:W1:Y:S02]  /*8030*/  @!P0 SYNCS.PHASECHK.TRANS64 P0, [R7+URZ], R2 ;  /* 0x00000002070085a7 */ /* 0x000e64000800007f */
[----:B-1----:R-:W-:Y:S05]  /*8040*/  @!P0 BRA `(.L_x_182) ;  /* 0xfffffffc00f08947 */ /* 0x002fea000383ffff */
[----:B------:R-:W-:Y:S05]  /*8050*/  BRA `(.L_x_195) ;  /* 0xfffffff800c87947 */ /* 0x000fea000383ffff */
.L_x_183:
[----:B0-----:R0:W1:Y:S02]  /*8060*/  SYNCS.PHASECHK.TRANS64.TRYWAIT P0, [R6+URZ], R3 ;  /* 0x00000003060075a7 */ /* 0x001064000800017f */
[----:B-1----:R-:W-:Y:S05]  /*8070*/  @!P0 NANOSLEEP.SYNCS 0x989680 ;  /* 0x009896800000895d */ /* 0x002fea0003900000 */
[----:B------:R-:W1:Y:S02]  /*8080*/  @!P0 SYNCS.PHASECHK.TRANS64 P0, [R6+URZ], R3 ;  /* 0x00000003060085a7 */ /* 0x000e64000800007f */
[----:B-1----:R-:W-:Y:S05]  /*8090*/  @!P0 BRA `(.L_x_183) ;  /* 0xfffffffc00f08947 */ /* 0x002fea000383ffff */
[----:B------:R-:W-:Y:S05]  /*80a0*/  BRA `(.L_x_196) ;  /* 0xfffffff800d87947 */ /* 0x000fea000383ffff */
.L_x_184:
[----:B0-----:R0:W1:Y:S02]  /*80b0*/  SYNCS.PHASECHK.TRANS64.TRYWAIT P0, [R7+URZ], R4 ;  /* 0x00000004070075a7 */ /* 0x001064000800017f */
[----:B-1----:R-:W-:Y:S05]  /*80c0*/  @!P0 NANOSLEEP.SYNCS 0x989680 ;  /* 0x009896800000895d */ /* 0x002fea0003900000 */
[----:B------:R-:W1:Y:S02]  /*80d0*/  @!P0 SYNCS.PHASECHK.TRANS64 P0, [R7+URZ], R4 ;  /* 0x00000004070085a7 */ /* 0x000e64000800007f */
[----:B-1----:R-:W-:Y:S05]  /*80e0*/  @!P0 BRA `(.L_x_184) ;  /* 0xfffffffc00f08947 */ /* 0x002fea000383ffff */
[----:B------:R-:W-:Y:S05]  /*80f0*/  BRA `(.L_x_197) ;  /* 0xfffffff800e87947 */ /* 0x000fea000383ffff */
.L_x_185:
[----:B0-----:R0:W1:Y:S02]  /*8100*/  SYNCS.PHASECHK.TRANS64.TRYWAIT P0, [R6+URZ], R3 ;  /* 0x00000003060075a7 */ /* 0x001064000800017f */
[----:B-1----:R-:W-:Y:S05]  /*8110*/  @!P0 NANOSLEEP.SYNCS 0x989680 ;  /* 0x009896800000895d */ /* 0x002fea0003900000 */
[----:B------:R-:W1:Y:S02]  /*8120*/  @!P0 SYNCS.PHASECHK.TRANS64 P0, [R6+URZ], R3 ;  /* 0x00000003060085a7 */ /* 0x000e64000800007f */
[----:B-1----:R-:W-:Y:S05]  /*8130*/  @!P0 BRA `(.L_x_185) ;  /* 0xfffffffc00f08947 */ /* 0x002fea000383ffff */
[----:B------:R-:W-:Y:S05]  /*8140*/  BRA `(.L_x_198) ;  /* 0xfffffff800f87947 */ /* 0x000fea000383ffff */
.L_x_186:
[----:B-1----:R1:W2:Y:S02]  /*8150*/  SYNCS.PHASECHK.TRANS64.TRYWAIT P0, [R7+URZ], R4 ;  /* 0x00000004070075a7 */ /* 0x0022a4000800017f */
[----:B--2---:R-:W-:Y:S05]  /*8160*/  @!P0 NANOSLEEP.SYNCS 0x989680 ;  /* 0x009896800000895d */ /* 0x004fea0003900000 */
[----:B------:R-:W2:Y:S02]  /*8170*/  @!P0 SYNCS.PHASECHK.TRANS64 P0, [R7+URZ], R4 ;  /* 0x00000004070085a7 */ /* 0x000ea4000800007f */
[----:B--2---:R-:W-:Y:S05]  /*8180*/  @!P0 BRA `(.L_x_186) ;  /* 0xfffffffc00f08947 */ /* 0x004fea000383ffff */
[----:B------:R-:W-:Y:S05]  /*8190*/  BRA `(.L_x_199) ;  /* 0xfffffffc00007947 */ /* 0x000fea000383ffff */
.L_x_200:
[----:B------:R-:W-:-:S00]  /*81a0*/  BRA `(.L_x_200) ;  /* 0xfffffffc00fc7947 */ /* 0x000fc0000383ffff */
[----:B------:R-:W-:-:S00]  /*81b0*/  NOP ;  /* 0x0000000000007918 */ /* 0x000fc00000000000 */
        /* <DEDUP_REMOVED lines=12> */
.L_x_201:


//--------------------- .nv.global.init           --------------------------
	.section	.nv.global.init,"aw",@progbits
.nv.global.init:
	.type		$str$22,@object
	.size		$str$22,($str$23 - $str$22)
$str$22:
        /*0000*/ 	.byte	0x6b, 0x5f, 0x74, 0x69, 0x6c, 0x65, 0x5f, 0x63, 0x6f, 0x75, 0x6e, 0x74, 0x20, 0x3e, 0x3d, 0x20
        /*0010*/ 	.byte	0x31, 0x00
	.type		$str$23,@object
	.size		$str$23,(__unnamed_1 - $str$23)
$str$23:
        /*0012*/ 	.byte	0x2f, 0x74, 0x6d, 0x70, 0x2f, 0x63, 0x75, 0x74, 0x6c, 0x61, 0x73, 0x73, 0x5f, 0x73, 0x77, 0x65
        /*0022*/ 	.byte	0x65, 0x70, 0x5f, 0x73, 0x72, 0x63, 0x2f, 0x69, 0x6e, 0x63, 0x6c, 0x75, 0x64, 0x65, 0x2f, 0x63
        /*0032*/ 	.byte	0x75, 0x74, 0x6c, 0x61, 0x73, 0x73, 0x2f, 0x67, 0x65, 0x6d, 0x6d, 0x2f, 0x63, 0x6f, 0x6c, 0x6c
        /*0042*/ 	.byte	0x65, 0x63, 0x74, 0x69, 0x76, 0x65, 0x2f, 0x73, 0x6d, 0x39, 0x30, 0x5f, 0x6d, 0x6d, 0x61, 0x5f
        /*0052*/ 	.byte	0x74, 0x6d, 0x61, 0x5f, 0x67, 0x6d, 0x6d, 0x61, 0x5f, 0x73, 0x73, 0x5f, 0x77, 0x61, 0x72, 0x70
        /*0062*/ 	.byte	0x73, 0x70, 0x65, 0x63, 0x69, 0x61, 0x6c, 0x69, 0x7a, 0x65, 0x64, 0x2e, 0x68, 0x70, 0x70, 0x00
	.type		__unnamed_1,@object
	.size		__unnamed_1,(.L_0 - __unnamed_1)
__unnamed_1:
        /*0072*/ 	.byte	0x76, 0x6f, 0x69, 0x64, 0x20, 0x63, 0x75, 0x74, 0x6c, 0x61, 0x73, 0x73, 0x3a, 0x3a, 0x67, 0x65
        /* <DEDUP_REMOVED lines=180> */
        /*0bc2*/ 	.byte	0x69, 0x74, 0x79, 0x5d, 0x00
.L_0:


//--------------------- .nv.shared._ZN7cutlass13device_kernelINS_4gemm6kernel13GemmUniversalIN4cute5tupleIJiiiiEEENS1_10collective13CollectiveMmaINS1_34MainloopSm90TmaGmmaWarpSpecializedILi6ENS5_IJNS4_1CILi1EEENSA_ILi2EEESB_EEENS1_35KernelTmaWarpSpecializedCooperativeEEENS5_IJNSA_ILi128EEESG_NSA_ILi64EEEEEENS_6half_tENS5_IJlSB_lEEESJ_SK_NS4_8TiledMMAINS4_8MMA_AtomIJNS4_4SM904GMMA26MMA_64x128x16_F32F16F16_SSILNSO_5MajorE0ELSQ_0ELNSO_7ScaleInE1ELSR_1EEEEEENS4_6LayoutINS5_IJSC_SB_SB_EEENS5_IJSB_NSA_ILi0EEESW_EEEEENS5_IJNS4_10UnderscoreESZ_SZ_EEEEENS4_23SM90_TMA_LOAD_MULTICASTENS4_14ComposedLayoutINS4_7SwizzleILi3ELi4ELi3EEENS4_18smem_ptr_flag_bitsILi16EEENSU_INS5_IJNSA_ILi8EEESH_EEENS5_IJSH_SB_EEEEEEEvNS4_8identityENS4_13SM90_TMA_LOADES1C_vS1D_EENS_8epilogue10collective6detail29Sm90TmaWarpSpecializedAdapterINS1H_15DefaultEpilogueISJ_SK_SK_NS1G_6thread17LinearCombinationISJ_Li1EffLNS1L_9ScaleType4KindE0ELNS_15FloatRoundStyleE2ESJ_EENS1_15EpilogueDefaultEEEEEvvEEEEvNT_6ParamsE --------------------------
	.section	.nv.shared._ZN7cutlass13device_kernelINS_4gemm6kernel13GemmUniversalIN4cute5tupleIJiiiiEEENS1_10collective13CollectiveMmaINS1_34MainloopSm90TmaGmmaWarpSpecializedILi6ENS5_IJNS4_1CILi1EEENSA_ILi2EEESB_EEENS1_35KernelTmaWarpSpecializedCooperativeEEENS5_IJNSA_ILi128EEESG_NSA_ILi64EEEEEENS_6half_tENS5_IJlSB_lEEESJ_SK_NS4_8TiledMMAINS4_8MMA_AtomIJNS4_4SM904GMMA26MMA_64x128x16_F32F16F16_SSILNSO_5MajorE0ELSQ_0ELNSO_7ScaleInE1ELSR_1EEEEEENS4_6LayoutINS5_IJSC_SB_SB_EEENS5_IJSB_NSA_ILi0EEESW_EEEEENS5_IJNS4_10UnderscoreESZ_SZ_EEEEENS4_23SM90_TMA_LOAD_MULTICASTENS4_14ComposedLayoutINS4_7SwizzleILi3ELi4ELi3EEENS4_18smem_ptr_flag_bitsILi16EEENSU_INS5_IJNSA_ILi8EEESH_EEENS5_IJSH_SB_EEEEEEEvNS4_8identityENS4_13SM90_TMA_LOADES1C_vS1D_EENS_8epilogue10collective6detail29Sm90TmaWarpSpecializedAdapterINS1H_15DefaultEpilogueISJ_SK_SK_NS1G_6thread17LinearCombinationISJ_Li1EffLNS1L_9ScaleType4KindE0ELNS_15FloatRoundStyleE2ESJ_EENS1_15EpilogueDefaultEEEEEvvEEEEvNT_6ParamsE,"aw",@nobits
	.sectionflags	@""
	.align	16
	.zero		1024


//--------------------- .nv.shared.reserved.0     --------------------------
	.section	.nv.shared.reserved.0,"aw",@nobits
	.weak		__nv_reservedSMEM_offset_0_alias
	.size		__nv_reservedSMEM_offset_0_alias, 0, 0
	.other		__nv_reservedSMEM_offset_0_alias,@"STO_CUDA_RESERVED_SHARED STV_DEFAULT"
__nv_reservedSMEM_offset_0_alias:
	.zero		0


//--------------------- .nv.global                --------------------------
	.section	.nv.global,"aw",@nobits
.nv.global:
	.type		_ZN40_INTERNAL_56338de5_4_k_cu_1532ef37_372124cute1_E,@object
	.size		_ZN40_INTERNAL_56338de5_4_k_cu_1532ef37_372124cute1_E,(_ZN40_INTERNAL_56338de5_4_k_cu_1532ef37_372124cuda3std3__45__cpo6cbeginE - _ZN40_INTERNAL_56338de5_4_k_cu_1532ef37_372124cute1_E)
_ZN40_INTERNAL_56338de5_4_k_cu_1532ef37_372124cute1_E:
	.zero		1
	.type		_ZN40_INTERNAL_56338de5_4_k_cu_1532ef37_372124cuda3std3__45__cpo6cbeginE,@object
	.size		_ZN40_INTERNAL_56338de5_4_k_cu_1532ef37_372124cuda3std3__45__cpo6cbeginE,(_ZN40_INTERNAL_56338de5_4_k_cu_1532ef37_372124cuda3std3__48in_placeE - _ZN40_INTERNAL_56338de5_4_k_cu_1532ef37_372124cuda3std3__45__cpo6cbeginE)
_ZN40_INTERNAL_56338de5_4_k_cu_1532ef37_372124cuda3std3__45__cpo6cbeginE:
	.zero		1
	.type		_ZN40_INTERNAL_56338de5_4_k_cu_1532ef37_372124cuda3std3__48in_placeE,@object
	.size		_ZN40_INTERNAL_56338de5_4_k_cu_1532ef37_372124cuda3std3__48in_placeE,(_ZN40_INTERNAL_56338de5_4_k_cu_1532ef37_372124cuda3std6ranges3__45__cpo9iter_moveE - _ZN40_INTERNAL_56338de5_4_k_cu_1532ef37_372124cuda3std3__48in_placeE)
_ZN40_INTERNAL_56338de5_4_k_cu_1532ef37_372124cuda3std3__48in_placeE:
	.zero		1
	.type		_ZN40_INTERNAL_56338de5_4_k_cu_1532ef37_372124cuda3std6ranges3__45__cpo9iter_moveE,@object
	.size		_ZN40_INTERNAL_56338de5_4_k_cu_1532ef37_372124cuda3std6ranges3__45__cpo9iter_moveE,(_ZN40_INTERNAL_56338de5_4_k_cu_1532ef37_372124cuda3std3__45__cpo5beginE - _ZN40_INTERNAL_56338de5_4_k_cu_1532ef37_372124cuda3std6ranges3__45__cpo9iter_moveE)
_ZN40_INTERNAL_56338de5_4_k_cu_1532ef37_372124cuda3std6ranges3__45__cpo9iter_moveE:
	.zero		1
	.type		_ZN40_INTERNAL_56338de5_4_k_cu_1532ef37_372124cuda3std3__45__cpo5beginE,@object
	.size		_ZN40_INTERNAL_56338de5_4_k_cu_1532ef37_372124cuda3std3__45__cpo5beginE,(_ZN40_INTERNAL_56338de5_4_k_cu_1532ef37_372124cuda3std3__442_GLOBAL__N__56338de5_4_k_cu_1532ef37_372126ignoreE - _ZN40_INTERNAL_56338de5_4_k_cu_1532ef37_372124cuda3std3__45__cpo5beginE)
_ZN40_INTERNAL_56338de5_4_k_cu_1532ef37_372124cuda3std3__45__cpo5beginE:
	.zero		1
	.type		_ZN40_INTERNAL_56338de5_4_k_cu_1532ef37_372124cuda3std3__442_GLOBAL__N__56338de5_4_k_cu_1532ef37_372126ignoreE,@object
	.size		_ZN40_INTERNAL_56338de5_4_k_cu_1532ef37_372124cuda3std3__442_GLOBAL__N__56338de5_4_k_cu_1532ef37_372126ignoreE,(_ZN40_INTERNAL_56338de5_4_k_cu_1532ef37_372124cute7productE - _ZN40_INTERNAL_56338de5_4_k_cu_1532ef37_372124cuda3std3__442_GLOBAL__N__56338de5_4_k_cu_1532ef37_372126ignoreE)
_ZN40_INTERNAL_56338de5_4_k_cu_1532ef37_372124cuda3std3__442_GLOBAL__N__56338de5_4_k_cu_1532ef37_372126ignoreE:
	.zero		1
	.type		_ZN40_INTERNAL_56338de5_4_k_cu_1532ef37_372124cute7productE,@object
	.size		_ZN40_INTERNAL_56338de5_4_k_cu_1532ef37_372124cute7productE,(_ZN40_INTERNAL_56338de5_4_k_cu_1532ef37_372124cuda3std3__45__cpo3endE - _ZN40_INTERNAL_56338de5_4_k_cu_1532ef37_372124cute7productE)
_ZN40_INTERNAL_56338de5_4_k_cu_1532ef37_372124cute7productE:
	.zero		1
	.type		_ZN40_INTERNAL_56338de5_4_k_cu_1532ef37_372124cuda3std3__45__cpo3endE,@object
	.size		_ZN40_INTERNAL_56338de5_4_k_cu_1532ef37_372124cuda3std3__45__cpo3endE,(_ZN40_INTERNAL_56338de5_4_k_cu_1532ef37_372124cuda3std3__419piecewise_constructE - _ZN40_INTERNAL_56338de5_4_k_cu_1532ef37_372124cuda3std3__45__cpo3endE)
_ZN40_INTERNAL_56338de5_4_k_cu_1532ef37_372124cuda3std3__45__cpo3endE:
	.zero		1
	.type		_ZN40_INTERNAL_56338de5_4_k_cu_1532ef37_372124cuda3std3__419piecewise_constructE,@object
	.size		_ZN40_INTERNAL_56338de5_4_k_cu_1532ef37_372124cuda3std3__419piecewise_constructE,(_ZN40_INTERNAL_56338de5_4_k_cu_1532ef37_372124cuda3std3__45__cpo4cendE - _ZN40_INTERNAL_56338de5_4_k_cu_1532ef37_372124cuda3std3__419piecewise_constructE)
_ZN40_INTERNAL_56338de5_4_k_cu_1532ef37_372124cuda3std3__419piecewise_constructE:
	.zero		1
	.type		_ZN40_INTERNAL_56338de5_4_k_cu_1532ef37_372124cuda3std3__45__cpo4cendE,@object
	.size		_ZN40_INTERNAL_56338de5_4_k_cu_1532ef37_372124cuda3std3__45__cpo4cendE,(_ZN40_INTERNAL_56338de5_4_k_cu_1532ef37_372124cuda3std6ranges3__45__cpo4swapE - _ZN40_INTERNAL_56338de5_4_k_cu_1532ef37_372124cuda3std3__45__cpo4cendE)
_ZN40_INTERNAL_56338de5_4_k_cu_1532ef37_372124cuda3std3__45__cpo4cendE:
	.zero		1
	.type		_ZN40_INTERNAL_56338de5_4_k_cu_1532ef37_372124cuda3std6ranges3__45__cpo4swapE,@object
	.size		_ZN40_INTERNAL_56338de5_4_k_cu_1532ef37_372124cuda3std6ranges3__45__cpo4swapE,(.L_8 - _ZN40_INTERNAL_56338de5_4_k_cu_1532ef37_372124cuda3std6ranges3__45__cpo4swapE)
_ZN40_INTERNAL_56338de5_4_k_cu_1532ef37_372124cuda3std6ranges3__45__cpo4swapE:
	.zero		1
.L_8:


//--------------------- .nv.constant0._ZN7cutlass13device_kernelINS_4gemm6kernel13GemmUniversalIN4cute5tupleIJiiiiEEENS1_10collective13CollectiveMmaINS1_34MainloopSm90TmaGmmaWarpSpecializedILi6ENS5_IJNS4_1CILi1EEENSA_ILi2EEESB_EEENS1_35KernelTmaWarpSpecializedCooperativeEEENS5_IJNSA_ILi128EEESG_NSA_ILi64EEEEEENS_6half_tENS5_IJlSB_lEEESJ_SK_NS4_8TiledMMAINS4_8MMA_AtomIJNS4_4SM904GMMA26MMA_64x128x16_F32F16F16_SSILNSO_5MajorE0ELSQ_0ELNSO_7ScaleInE1ELSR_1EEEEEENS4_6LayoutINS5_IJSC_SB_SB_EEENS5_IJSB_NSA_ILi0EEESW_EEEEENS5_IJNS4_10UnderscoreESZ_SZ_EEEEENS4_23SM90_TMA_LOAD_MULTICASTENS4_14ComposedLayoutINS4_7SwizzleILi3ELi4ELi3EEENS4_18smem_ptr_flag_bitsILi16EEENSU_INS5_IJNSA_ILi8EEESH_EEENS5_IJSH_SB_EEEEEEEvNS4_8identityENS4_13SM90_TMA_LOADES1C_vS1D_EENS_8epilogue10collective6detail29Sm90TmaWarpSpecializedAdapterINS1H_15DefaultEpilogueISJ_SK_SK_NS1G_6thread17LinearCombinationISJ_Li1EffLNS1L_9ScaleType4KindE0ELNS_15FloatRoundStyleE2ESJ_EENS1_15EpilogueDefaultEEEEEvvEEEEvNT_6ParamsE --------------------------
	.section	.nv.constant0._ZN7cutlass13device_kernelINS_4gemm6kernel13GemmUniversalIN4cute5tupleIJiiiiEEENS1_10collective13CollectiveMmaINS1_34MainloopSm90TmaGmmaWarpSpecializedILi6ENS5_IJNS4_1CILi1EEENSA_ILi2EEESB_EEENS1_35KernelTmaWarpSpecializedCooperativeEEENS5_IJNSA_ILi128EEESG_NSA_ILi64EEEEEENS_6half_tENS5_IJlSB_lEEESJ_SK_NS4_8TiledMMAINS4_8MMA_AtomIJNS4_4SM904GMMA26MMA_64x128x16_F32F16F16_SSILNSO_5MajorE0ELSQ_0ELNSO_7ScaleInE1ELSR_1EEEEEENS4_6LayoutINS5_IJSC_SB_SB_EEENS5_IJSB_NSA_ILi0EEESW_EEEEENS5_IJNS4_10UnderscoreESZ_SZ_EEEEENS4_23SM90_TMA_LOAD_MULTICASTENS4_14ComposedLayoutINS4_7SwizzleILi3ELi4ELi3EEENS4_18smem_ptr_flag_bitsILi16EEENSU_INS5_IJNSA_ILi8EEESH_EEENS5_IJSH_SB_EEEEEEEvNS4_8identityENS4_13SM90_TMA_LOADES1C_vS1D_EENS_8epilogue10collective6detail29Sm90TmaWarpSpecializedAdapterINS1H_15DefaultEpilogueISJ_SK_SK_NS1G_6thread17LinearCombinationISJ_Li1EffLNS1L_9ScaleType4KindE0ELNS_15FloatRoundStyleE2ESJ_EENS1_15EpilogueDefaultEEEEEvvEEEEvNT_6ParamsE,"a",@progbits
	.sectionflags	@""
	.align	4
.nv.constant0._ZN7cutlass13device_kernelINS_4gemm6kernel13GemmUniversalIN4cute5tupleIJiiiiEEENS1_10collective13CollectiveMmaINS1_34MainloopSm90TmaGmmaWarpSpecializedILi6ENS5_IJNS4_1CILi1EEENSA_ILi2EEESB_EEENS1_35KernelTmaWarpSpecializedCooperativeEEENS5_IJNSA_ILi128EEESG_NSA_ILi64EEEEEENS_6half_tENS5_IJlSB_lEEESJ_SK_NS4_8TiledMMAINS4_8MMA_AtomIJNS4_4SM904GMMA26MMA_64x128x16_F32F16F16_SSILNSO_5MajorE0ELSQ_0ELNSO_7ScaleInE1ELSR_1EEEEEENS4_6LayoutINS5_IJSC_SB_SB_EEENS5_IJSB_NSA_ILi0EEESW_EEEEENS5_IJNS4_10UnderscoreESZ_SZ_EEEEENS4_23SM90_TMA_LOAD_MULTICASTENS4_14ComposedLayoutINS4_7SwizzleILi3ELi4ELi3EEENS4_18smem_ptr_flag_bitsILi16EEENSU_INS5_IJNSA_ILi8EEESH_EEENS5_IJSH_SB_EEEEEEEvNS4_8identityENS4_13SM90_TMA_LOADES1C_vS1D_EENS_8epilogue10collective6detail29Sm90TmaWarpSpecializedAdapterINS1H_15DefaultEpilogueISJ_SK_SK_NS1G_6thread17LinearCombinationISJ_Li1EffLNS1L_9ScaleType4KindE0ELNS_15FloatRoundStyleE2ESJ_EENS1_15EpilogueDefaultEEEEEvvEEEEvNT_6ParamsE:
	.zero		1664


//--------------------- SYMBOLS --------------------------

	.type		.nv.reservedSmem.offset0,@object
	.size		.nv.reservedSmem.offset0,0x4
	.type		__assertfail,@function
